//
// Generated by NVIDIA NVVM Compiler
//
// Compiler Build ID: CL-36424714
// Cuda compilation tools, release 13.0, V13.0.88
// Based on NVVM 20.0.0
//

.version 9.0
.target sm_100
.address_size 64

	// .globl	_Z11copy_kernelPKfPfiiiiii
// _ZZ15copy_shm_kernelPKfPfiiiiiiE6buffer has been demoted
// _ZZ22transpose_shmem_kernelPKfPfiiiiiiE6buffer has been demoted
// _ZZ27transpose_shmem_bank_kernelPKfPfiiiiiiE6buffer has been demoted
// _ZZ23matrix_transpose_kernelPKfPfiiE6buffer has been demoted
// _ZZ20transpose_021_kernelPKfPfiiiE6buffer has been demoted
// _ZZ23transpose_021_v2_kernelPKfPfiiiiiiE6buffer has been demoted

.visible .entry _Z11copy_kernelPKfPfiiiiii(
	.param .u64 .ptr .align 1 _Z11copy_kernelPKfPfiiiiii_param_0,
	.param .u64 .ptr .align 1 _Z11copy_kernelPKfPfiiiiii_param_1,
	.param .u32 _Z11copy_kernelPKfPfiiiiii_param_2,
	.param .u32 _Z11copy_kernelPKfPfiiiiii_param_3,
	.param .u32 _Z11copy_kernelPKfPfiiiiii_param_4,
	.param .u32 _Z11copy_kernelPKfPfiiiiii_param_5,
	.param .u32 _Z11copy_kernelPKfPfiiiiii_param_6,
	.param .u32 _Z11copy_kernelPKfPfiiiiii_param_7
)
{
	.reg .pred 	%p<6>;
	.reg .b32 	%r<20>;
	.reg .b32 	%f<2>;
	.reg .b64 	%rd<8>;

	ld.param.u64 	%rd1, [_Z11copy_kernelPKfPfiiiiii_param_0];
	ld.param.u64 	%rd2, [_Z11copy_kernelPKfPfiiiiii_param_1];
	ld.param.u32 	%r6, [_Z11copy_kernelPKfPfiiiiii_param_2];
	ld.param.u32 	%r7, [_Z11copy_kernelPKfPfiiiiii_param_3];
	ld.param.u32 	%r5, [_Z11copy_kernelPKfPfiiiiii_param_4];
	mov.u32 	%r8, %ctaid.x;
	mov.u32 	%r9, %ntid.x;
	mov.u32 	%r10, %tid.x;
	mad.lo.s32 	%r1, %r8, %r9, %r10;
	mov.u32 	%r11, %ctaid.y;
	mov.u32 	%r12, %ntid.y;
	mov.u32 	%r13, %tid.y;
	mad.lo.s32 	%r14, %r11, %r12, %r13;
	mov.u32 	%r15, %ctaid.z;
	mov.u32 	%r16, %ntid.z;
	mov.u32 	%r17, %tid.z;
	mad.lo.s32 	%r3, %r15, %r16, %r17;
	setp.ge.s32 	%p1, %r3, %r6;
	setp.ge.s32 	%p2, %r14, %r7;
	or.pred  	%p3, %p1, %p2;
	setp.ge.s32 	%p4, %r1, %r5;
	or.pred  	%p5, %p3, %p4;
	@%p5 bra 	$L__BB0_2;
	cvta.to.global.u64 	%rd3, %rd1;
	cvta.to.global.u64 	%rd4, %rd2;
	mad.lo.s32 	%r18, %r7, %r3, %r14;
	mad.lo.s32 	%r19, %r18, %r5, %r1;
	mul.wide.s32 	%rd5, %r19, 4;
	add.s64 	%rd6, %rd3, %rd5;
	ld.global.f32 	%f1, [%rd6];
	add.s64 	%rd7, %rd4, %rd5;
	st.global.f32 	[%rd7], %f1;
$L__BB0_2:
	ret;

}
	// .globl	_Z15copy_shm_kernelPKfPfiiiiii
.visible .entry _Z15copy_shm_kernelPKfPfiiiiii(
	.param .u64 .ptr .align 1 _Z15copy_shm_kernelPKfPfiiiiii_param_0,
	.param .u64 .ptr .align 1 _Z15copy_shm_kernelPKfPfiiiiii_param_1,
	.param .u32 _Z15copy_shm_kernelPKfPfiiiiii_param_2,
	.param .u32 _Z15copy_shm_kernelPKfPfiiiiii_param_3,
	.param .u32 _Z15copy_shm_kernelPKfPfiiiiii_param_4,
	.param .u32 _Z15copy_shm_kernelPKfPfiiiiii_param_5,
	.param .u32 _Z15copy_shm_kernelPKfPfiiiiii_param_6,
	.param .u32 _Z15copy_shm_kernelPKfPfiiiiii_param_7
)
{
	.reg .pred 	%p<8>;
	.reg .b32 	%r<24>;
	.reg .b32 	%f<3>;
	.reg .b64 	%rd<9>;
	// demoted variable
	.shared .align 4 .b8 _ZZ15copy_shm_kernelPKfPfiiiiiiE6buffer[1088];
	ld.param.u64 	%rd1, [_Z15copy_shm_kernelPKfPfiiiiii_param_0];
	ld.param.u64 	%rd2, [_Z15copy_shm_kernelPKfPfiiiiii_param_1];
	ld.param.u32 	%r3, [_Z15copy_shm_kernelPKfPfiiiiii_param_2];
	ld.param.u32 	%r4, [_Z15copy_shm_kernelPKfPfiiiiii_param_3];
	ld.param.u32 	%r6, [_Z15copy_shm_kernelPKfPfiiiiii_param_4];
	mov.u32 	%r7, %ctaid.z;
	mov.u32 	%r8, %tid.z;
	add.s32 	%r9, %r7, %r8;
	mov.u32 	%r10, %ctaid.y;
	shl.b32 	%r11, %r10, 4;
	mov.u32 	%r12, %tid.y;
	add.s32 	%r13, %r11, %r12;
	mov.u32 	%r15, %ctaid.x;
	shl.b32 	%r16, %r15, 4;
	mov.u32 	%r17, %tid.x;
	add.s32 	%r18, %r16, %r17;
	mad.lo.s32 	%r19, %r4, %r9, %r13;
	mad.lo.s32 	%r1, %r19, %r6, %r18;
	setp.lt.s32 	%p2, %r9, %r3;
	setp.lt.s32 	%p3, %r13, %r4;
	and.pred  	%p4, %p2, %p3;
	setp.lt.s32 	%p5, %r18, %r6;
	and.pred  	%p1, %p4, %p5;
	mov.u32 	%r20, _ZZ15copy_shm_kernelPKfPfiiiiiiE6buffer;
	mad.lo.s32 	%r21, %r8, 1088, %r20;
	mad.lo.s32 	%r22, %r12, 68, %r21;
	shl.b32 	%r23, %r17, 2;
	add.s32 	%r2, %r22, %r23;
	not.pred 	%p6, %p1;
	@%p6 bra 	$L__BB1_2;
	cvta.to.global.u64 	%rd3, %rd1;
	mul.wide.s32 	%rd4, %r1, 4;
	add.s64 	%rd5, %rd3, %rd4;
	ld.global.f32 	%f1, [%rd5];
	st.shared.f32 	[%r2], %f1;
$L__BB1_2:
	bar.sync 	0;
	@%p6 bra 	$L__BB1_4;
	ld.shared.f32 	%f2, [%r2];
	cvta.to.global.u64 	%rd6, %rd2;
	mul.wide.s32 	%rd7, %r1, 4;
	add.s64 	%rd8, %rd6, %rd7;
	st.global.f32 	[%rd8], %f2;
$L__BB1_4:
	ret;

}
	// .globl	_Z22transpose_naive_kernelPKfPfiiiiii
.visible .entry _Z22transpose_naive_kernelPKfPfiiiiii(
	.param .u64 .ptr .align 1 _Z22transpose_naive_kernelPKfPfiiiiii_param_0,
	.param .u64 .ptr .align 1 _Z22transpose_naive_kernelPKfPfiiiiii_param_1,
	.param .u32 _Z22transpose_naive_kernelPKfPfiiiiii_param_2,
	.param .u32 _Z22transpose_naive_kernelPKfPfiiiiii_param_3,
	.param .u32 _Z22transpose_naive_kernelPKfPfiiiiii_param_4,
	.param .u32 _Z22transpose_naive_kernelPKfPfiiiiii_param_5,
	.param .u32 _Z22transpose_naive_kernelPKfPfiiiiii_param_6,
	.param .u32 _Z22transpose_naive_kernelPKfPfiiiiii_param_7
)
{
	.local .align 4 .b8 	__local_depot2[24];
	.reg .b64 	%SP;
	.reg .b64 	%SPL;
	.reg .pred 	%p<6>;
	.reg .b32 	%r<30>;
	.reg .b32 	%f<2>;
	.reg .b64 	%rd<21>;

	mov.u64 	%SPL, __local_depot2;
	ld.param.u64 	%rd2, [_Z22transpose_naive_kernelPKfPfiiiiii_param_0];
	ld.param.u64 	%rd3, [_Z22transpose_naive_kernelPKfPfiiiiii_param_1];
	ld.param.u32 	%r4, [_Z22transpose_naive_kernelPKfPfiiiiii_param_2];
	ld.param.u32 	%r10, [_Z22transpose_naive_kernelPKfPfiiiiii_param_3];
	ld.param.u32 	%r6, [_Z22transpose_naive_kernelPKfPfiiiiii_param_4];
	ld.param.u32 	%r7, [_Z22transpose_naive_kernelPKfPfiiiiii_param_5];
	ld.param.u32 	%r8, [_Z22transpose_naive_kernelPKfPfiiiiii_param_6];
	ld.param.u32 	%r9, [_Z22transpose_naive_kernelPKfPfiiiiii_param_7];
	add.u64 	%rd1, %SPL, 0;
	mov.u32 	%r11, %ctaid.z;
	mov.u32 	%r12, %ntid.z;
	mov.u32 	%r13, %tid.z;
	mad.lo.s32 	%r1, %r11, %r12, %r13;
	st.local.u32 	[%rd1], %r1;
	mov.u32 	%r14, %ctaid.y;
	mov.u32 	%r15, %ntid.y;
	mov.u32 	%r16, %tid.y;
	mad.lo.s32 	%r17, %r14, %r15, %r16;
	st.local.u32 	[%rd1+4], %r17;
	mov.u32 	%r18, %ctaid.x;
	mov.u32 	%r19, %ntid.x;
	mov.u32 	%r20, %tid.x;
	mad.lo.s32 	%r3, %r18, %r19, %r20;
	st.local.u32 	[%rd1+8], %r3;
	setp.ge.s32 	%p1, %r1, %r4;
	setp.ge.s32 	%p2, %r17, %r10;
	or.pred  	%p3, %p1, %p2;
	setp.ge.s32 	%p4, %r3, %r6;
	or.pred  	%p5, %p4, %p3;
	@%p5 bra 	$L__BB2_2;
	add.u64 	%rd6, %SPL, 12;
	cvta.to.global.u64 	%rd7, %rd2;
	cvta.to.global.u64 	%rd8, %rd3;
	st.local.u32 	[%rd6], %r4;
	st.local.u32 	[%rd6+4], %r10;
	st.local.u32 	[%rd6+8], %r6;
	mul.wide.s32 	%rd9, %r8, 4;
	add.s64 	%rd10, %rd6, %rd9;
	ld.local.u32 	%r21, [%rd10];
	mul.wide.s32 	%rd11, %r9, 4;
	add.s64 	%rd12, %rd6, %rd11;
	ld.local.u32 	%r22, [%rd12];
	mul.wide.s32 	%rd13, %r7, 4;
	add.s64 	%rd14, %rd1, %rd13;
	ld.local.u32 	%r23, [%rd14];
	add.s64 	%rd15, %rd1, %rd9;
	ld.local.u32 	%r24, [%rd15];
	add.s64 	%rd16, %rd1, %rd11;
	ld.local.u32 	%r25, [%rd16];
	mad.lo.s32 	%r26, %r10, %r1, %r17;
	mad.lo.s32 	%r27, %r26, %r6, %r3;
	mad.lo.s32 	%r28, %r23, %r21, %r24;
	mad.lo.s32 	%r29, %r28, %r22, %r25;
	mul.wide.s32 	%rd17, %r27, 4;
	add.s64 	%rd18, %rd7, %rd17;
	ld.global.f32 	%f1, [%rd18];
	mul.wide.s32 	%rd19, %r29, 4;
	add.s64 	%rd20, %rd8, %rd19;
	st.global.f32 	[%rd20], %f1;
$L__BB2_2:
	ret;

}
	// .globl	_Z22transpose_shmem_kernelPKfPfiiiiii
.visible .entry _Z22transpose_shmem_kernelPKfPfiiiiii(
	.param .u64 .ptr .align 1 _Z22transpose_shmem_kernelPKfPfiiiiii_param_0,
	.param .u64 .ptr .align 1 _Z22transpose_shmem_kernelPKfPfiiiiii_param_1,
	.param .u32 _Z22transpose_shmem_kernelPKfPfiiiiii_param_2,
	.param .u32 _Z22transpose_shmem_kernelPKfPfiiiiii_param_3,
	.param .u32 _Z22transpose_shmem_kernelPKfPfiiiiii_param_4,
	.param .u32 _Z22transpose_shmem_kernelPKfPfiiiiii_param_5,
	.param .u32 _Z22transpose_shmem_kernelPKfPfiiiiii_param_6,
	.param .u32 _Z22transpose_shmem_kernelPKfPfiiiiii_param_7
)
{
	.local .align 4 .b8 	__local_depot3[24];
	.reg .b64 	%SP;
	.reg .b64 	%SPL;
	.reg .pred 	%p<11>;
	.reg .b32 	%r<56>;
	.reg .b32 	%f<3>;
	.reg .b64 	%rd<28>;
	// demoted variable
	.shared .align 4 .b8 _ZZ22transpose_shmem_kernelPKfPfiiiiiiE6buffer[1024];
	mov.u64 	%SPL, __local_depot3;
	ld.param.u64 	%rd3, [_Z22transpose_shmem_kernelPKfPfiiiiii_param_0];
	ld.param.u64 	%rd4, [_Z22transpose_shmem_kernelPKfPfiiiiii_param_1];
	ld.param.u32 	%r20, [_Z22transpose_shmem_kernelPKfPfiiiiii_param_2];
	ld.param.u32 	%r21, [_Z22transpose_shmem_kernelPKfPfiiiiii_param_3];
	ld.param.u32 	%r16, [_Z22transpose_shmem_kernelPKfPfiiiiii_param_4];
	ld.param.u32 	%r17, [_Z22transpose_shmem_kernelPKfPfiiiiii_param_5];
	ld.param.u32 	%r18, [_Z22transpose_shmem_kernelPKfPfiiiiii_param_6];
	ld.param.u32 	%r19, [_Z22transpose_shmem_kernelPKfPfiiiiii_param_7];
	add.u64 	%rd1, %SPL, 12;
	add.u64 	%rd2, %SPL, 0;
	st.local.u32 	[%rd1], %r20;
	st.local.u32 	[%rd1+4], %r21;
	st.local.u32 	[%rd1+8], %r16;
	mov.u32 	%r1, %ctaid.z;
	mov.u32 	%r2, %tid.z;
	add.s32 	%r3, %r1, %r2;
	mov.u32 	%r4, %ctaid.y;
	shl.b32 	%r22, %r4, 4;
	mov.u32 	%r5, %tid.y;
	add.s32 	%r23, %r22, %r5;
	mov.u32 	%r7, %ctaid.x;
	shl.b32 	%r24, %r7, 4;
	mov.u32 	%r8, %tid.x;
	add.s32 	%r9, %r24, %r8;
	setp.ge.s32 	%p1, %r3, %r20;
	setp.ge.s32 	%p2, %r23, %r21;
	or.pred  	%p3, %p1, %p2;
	setp.ge.s32 	%p4, %r9, %r16;
	or.pred  	%p5, %p3, %p4;
	@%p5 bra 	$L__BB3_2;
	cvta.to.global.u64 	%rd7, %rd3;
	mad.lo.s32 	%r25, %r21, %r3, %r23;
	mad.lo.s32 	%r26, %r25, %r16, %r9;
	st.local.u32 	[%rd2], %r2;
	st.local.u32 	[%rd2+4], %r5;
	st.local.u32 	[%rd2+8], %r8;
	mul.wide.s32 	%rd8, %r26, 4;
	add.s64 	%rd9, %rd7, %rd8;
	ld.global.f32 	%f1, [%rd9];
	mul.wide.s32 	%rd10, %r17, 4;
	add.s64 	%rd11, %rd2, %rd10;
	ld.local.u32 	%r27, [%rd11];
	shl.b32 	%r28, %r27, 10;
	mov.u32 	%r29, _ZZ22transpose_shmem_kernelPKfPfiiiiiiE6buffer;
	add.s32 	%r30, %r29, %r28;
	mul.wide.s32 	%rd12, %r18, 4;
	add.s64 	%rd13, %rd2, %rd12;
	ld.local.u32 	%r31, [%rd13];
	shl.b32 	%r32, %r31, 6;
	add.s32 	%r33, %r30, %r32;
	mul.wide.s32 	%rd14, %r19, 4;
	add.s64 	%rd15, %rd2, %rd14;
	ld.local.u32 	%r34, [%rd15];
	shl.b32 	%r35, %r34, 2;
	add.s32 	%r36, %r33, %r35;
	st.shared.f32 	[%r36], %f1;
$L__BB3_2:
	bar.sync 	0;
	mul.wide.s32 	%rd16, %r17, 4;
	add.s64 	%rd17, %rd1, %rd16;
	ld.local.u32 	%r37, [%rd17];
	mul.wide.s32 	%rd18, %r18, 4;
	add.s64 	%rd19, %rd1, %rd18;
	ld.local.u32 	%r38, [%rd19];
	mul.wide.s32 	%rd20, %r19, 4;
	add.s64 	%rd21, %rd1, %rd20;
	ld.local.u32 	%r39, [%rd21];
	st.local.u32 	[%rd2], %r1;
	st.local.u32 	[%rd2+4], %r4;
	st.local.u32 	[%rd2+8], %r7;
	add.s64 	%rd22, %rd2, %rd16;
	ld.local.u32 	%r40, [%rd22];
	add.s32 	%r12, %r40, %r2;
	add.s64 	%rd23, %rd2, %rd18;
	ld.local.u32 	%r41, [%rd23];
	shl.b32 	%r42, %r41, 4;
	add.s32 	%r43, %r42, %r5;
	add.s64 	%rd24, %rd2, %rd20;
	ld.local.u32 	%r44, [%rd24];
	shl.b32 	%r45, %r44, 4;
	add.s32 	%r46, %r45, %r8;
	setp.ge.s32 	%p6, %r12, %r37;
	setp.ge.s32 	%p7, %r43, %r38;
	or.pred  	%p8, %p6, %p7;
	setp.ge.s32 	%p9, %r46, %r39;
	or.pred  	%p10, %p8, %p9;
	@%p10 bra 	$L__BB3_4;
	mad.lo.s32 	%r47, %r12, %r38, %r43;
	mad.lo.s32 	%r48, %r47, %r39, %r46;
	shl.b32 	%r49, %r2, 10;
	mov.u32 	%r50, _ZZ22transpose_shmem_kernelPKfPfiiiiiiE6buffer;
	add.s32 	%r51, %r50, %r49;
	shl.b32 	%r52, %r5, 6;
	add.s32 	%r53, %r51, %r52;
	shl.b32 	%r54, %r8, 2;
	add.s32 	%r55, %r53, %r54;
	ld.shared.f32 	%f2, [%r55];
	cvta.to.global.u64 	%rd25, %rd4;
	mul.wide.s32 	%rd26, %r48, 4;
	add.s64 	%rd27, %rd25, %rd26;
	st.global.f32 	[%rd27], %f2;
$L__BB3_4:
	ret;

}
	// .globl	_Z27transpose_shmem_bank_kernelPKfPfiiiiii
.visible .entry _Z27transpose_shmem_bank_kernelPKfPfiiiiii(
	.param .u64 .ptr .align 1 _Z27transpose_shmem_bank_kernelPKfPfiiiiii_param_0,
	.param .u64 .ptr .align 1 _Z27transpose_shmem_bank_kernelPKfPfiiiiii_param_1,
	.param .u32 _Z27transpose_shmem_bank_kernelPKfPfiiiiii_param_2,
	.param .u32 _Z27transpose_shmem_bank_kernelPKfPfiiiiii_param_3,
	.param .u32 _Z27transpose_shmem_bank_kernelPKfPfiiiiii_param_4,
	.param .u32 _Z27transpose_shmem_bank_kernelPKfPfiiiiii_param_5,
	.param .u32 _Z27transpose_shmem_bank_kernelPKfPfiiiiii_param_6,
	.param .u32 _Z27transpose_shmem_bank_kernelPKfPfiiiiii_param_7
)
{
	.local .align 4 .b8 	__local_depot4[24];
	.reg .b64 	%SP;
	.reg .b64 	%SPL;
	.reg .pred 	%p<11>;
	.reg .b32 	%r<52>;
	.reg .b32 	%f<3>;
	.reg .b64 	%rd<28>;
	// demoted variable
	.shared .align 4 .b8 _ZZ27transpose_shmem_bank_kernelPKfPfiiiiiiE6buffer[1088];
	mov.u64 	%SPL, __local_depot4;
	ld.param.u64 	%rd3, [_Z27transpose_shmem_bank_kernelPKfPfiiiiii_param_0];
	ld.param.u64 	%rd4, [_Z27transpose_shmem_bank_kernelPKfPfiiiiii_param_1];
	ld.param.u32 	%r20, [_Z27transpose_shmem_bank_kernelPKfPfiiiiii_param_2];
	ld.param.u32 	%r21, [_Z27transpose_shmem_bank_kernelPKfPfiiiiii_param_3];
	ld.param.u32 	%r16, [_Z27transpose_shmem_bank_kernelPKfPfiiiiii_param_4];
	ld.param.u32 	%r17, [_Z27transpose_shmem_bank_kernelPKfPfiiiiii_param_5];
	ld.param.u32 	%r18, [_Z27transpose_shmem_bank_kernelPKfPfiiiiii_param_6];
	ld.param.u32 	%r19, [_Z27transpose_shmem_bank_kernelPKfPfiiiiii_param_7];
	add.u64 	%rd1, %SPL, 12;
	add.u64 	%rd2, %SPL, 0;
	st.local.u32 	[%rd1], %r20;
	st.local.u32 	[%rd1+4], %r21;
	st.local.u32 	[%rd1+8], %r16;
	mov.u32 	%r1, %ctaid.z;
	mov.u32 	%r2, %tid.z;
	add.s32 	%r3, %r1, %r2;
	mov.u32 	%r4, %ctaid.y;
	shl.b32 	%r22, %r4, 4;
	mov.u32 	%r5, %tid.y;
	add.s32 	%r23, %r22, %r5;
	mov.u32 	%r7, %ctaid.x;
	shl.b32 	%r24, %r7, 4;
	mov.u32 	%r8, %tid.x;
	add.s32 	%r9, %r24, %r8;
	setp.ge.s32 	%p1, %r3, %r20;
	setp.ge.s32 	%p2, %r23, %r21;
	or.pred  	%p3, %p1, %p2;
	setp.ge.s32 	%p4, %r9, %r16;
	or.pred  	%p5, %p3, %p4;
	@%p5 bra 	$L__BB4_2;
	cvta.to.global.u64 	%rd7, %rd3;
	mad.lo.s32 	%r25, %r21, %r3, %r23;
	mad.lo.s32 	%r26, %r25, %r16, %r9;
	st.local.u32 	[%rd2], %r2;
	st.local.u32 	[%rd2+4], %r5;
	st.local.u32 	[%rd2+8], %r8;
	mul.wide.s32 	%rd8, %r26, 4;
	add.s64 	%rd9, %rd7, %rd8;
	ld.global.f32 	%f1, [%rd9];
	mul.wide.s32 	%rd10, %r17, 4;
	add.s64 	%rd11, %rd2, %rd10;
	ld.local.u32 	%r27, [%rd11];
	mov.u32 	%r28, _ZZ27transpose_shmem_bank_kernelPKfPfiiiiiiE6buffer;
	mad.lo.s32 	%r29, %r27, 1088, %r28;
	mul.wide.s32 	%rd12, %r18, 4;
	add.s64 	%rd13, %rd2, %rd12;
	ld.local.u32 	%r30, [%rd13];
	mad.lo.s32 	%r31, %r30, 68, %r29;
	mul.wide.s32 	%rd14, %r19, 4;
	add.s64 	%rd15, %rd2, %rd14;
	ld.local.u32 	%r32, [%rd15];
	shl.b32 	%r33, %r32, 2;
	add.s32 	%r34, %r31, %r33;
	st.shared.f32 	[%r34], %f1;
$L__BB4_2:
	bar.sync 	0;
	mul.wide.s32 	%rd16, %r17, 4;
	add.s64 	%rd17, %rd1, %rd16;
	ld.local.u32 	%r35, [%rd17];
	mul.wide.s32 	%rd18, %r18, 4;
	add.s64 	%rd19, %rd1, %rd18;
	ld.local.u32 	%r36, [%rd19];
	mul.wide.s32 	%rd20, %r19, 4;
	add.s64 	%rd21, %rd1, %rd20;
	ld.local.u32 	%r37, [%rd21];
	st.local.u32 	[%rd2], %r1;
	st.local.u32 	[%rd2+4], %r4;
	st.local.u32 	[%rd2+8], %r7;
	add.s64 	%rd22, %rd2, %rd16;
	ld.local.u32 	%r38, [%rd22];
	add.s32 	%r12, %r38, %r2;
	add.s64 	%rd23, %rd2, %rd18;
	ld.local.u32 	%r39, [%rd23];
	shl.b32 	%r40, %r39, 4;
	add.s32 	%r41, %r40, %r5;
	add.s64 	%rd24, %rd2, %rd20;
	ld.local.u32 	%r42, [%rd24];
	shl.b32 	%r43, %r42, 4;
	add.s32 	%r44, %r43, %r8;
	setp.ge.s32 	%p6, %r12, %r35;
	setp.ge.s32 	%p7, %r41, %r36;
	or.pred  	%p8, %p6, %p7;
	setp.ge.s32 	%p9, %r44, %r37;
	or.pred  	%p10, %p8, %p9;
	@%p10 bra 	$L__BB4_4;
	mad.lo.s32 	%r45, %r12, %r36, %r41;
	mad.lo.s32 	%r46, %r45, %r37, %r44;
	mov.u32 	%r47, _ZZ27transpose_shmem_bank_kernelPKfPfiiiiiiE6buffer;
	mad.lo.s32 	%r48, %r2, 1088, %r47;
	mad.lo.s32 	%r49, %r5, 68, %r48;
	shl.b32 	%r50, %r8, 2;
	add.s32 	%r51, %r49, %r50;
	ld.shared.f32 	%f2, [%r51];
	cvta.to.global.u64 	%rd25, %rd4;
	mul.wide.s32 	%rd26, %r46, 4;
	add.s64 	%rd27, %rd25, %rd26;
	st.global.f32 	[%rd27], %f2;
$L__BB4_4:
	ret;

}
	// .globl	_Z29matrix_transpose_naive_kernelPKfPfii
.visible .entry _Z29matrix_transpose_naive_kernelPKfPfii(
	.param .u64 .ptr .align 1 _Z29matrix_transpose_naive_kernelPKfPfii_param_0,
	.param .u64 .ptr .align 1 _Z29matrix_transpose_naive_kernelPKfPfii_param_1,
	.param .u32 _Z29matrix_transpose_naive_kernelPKfPfii_param_2,
	.param .u32 _Z29matrix_transpose_naive_kernelPKfPfii_param_3
)
{
	.reg .pred 	%p<4>;
	.reg .b32 	%r<15>;
	.reg .b32 	%f<2>;
	.reg .b64 	%rd<9>;

	ld.param.u64 	%rd1, [_Z29matrix_transpose_naive_kernelPKfPfii_param_0];
	ld.param.u64 	%rd2, [_Z29matrix_transpose_naive_kernelPKfPfii_param_1];
	ld.param.u32 	%r5, [_Z29matrix_transpose_naive_kernelPKfPfii_param_2];
	ld.param.u32 	%r4, [_Z29matrix_transpose_naive_kernelPKfPfii_param_3];
	mov.u32 	%r6, %ctaid.x;
	mov.u32 	%r7, %ntid.x;
	mov.u32 	%r8, %tid.x;
	mad.lo.s32 	%r1, %r6, %r7, %r8;
	mov.u32 	%r9, %ctaid.y;
	mov.u32 	%r10, %ntid.y;
	mov.u32 	%r11, %tid.y;
	mad.lo.s32 	%r12, %r9, %r10, %r11;
	setp.ge.s32 	%p1, %r1, %r4;
	setp.ge.s32 	%p2, %r12, %r5;
	or.pred  	%p3, %p1, %p2;
	@%p3 bra 	$L__BB5_2;
	cvta.to.global.u64 	%rd3, %rd1;
	cvta.to.global.u64 	%rd4, %rd2;
	mad.lo.s32 	%r13, %r4, %r12, %r1;
	mul.wide.s32 	%rd5, %r13, 4;
	add.s64 	%rd6, %rd3, %rd5;
	ld.global.f32 	%f1, [%rd6];
	mad.lo.s32 	%r14, %r5, %r1, %r12;
	mul.wide.s32 	%rd7, %r14, 4;
	add.s64 	%rd8, %rd4, %rd7;
	st.global.f32 	[%rd8], %f1;
$L__BB5_2:
	ret;

}
	// .globl	_Z23matrix_transpose_kernelPKfPfii
.visible .entry _Z23matrix_transpose_kernelPKfPfii(
	.param .u64 .ptr .align 1 _Z23matrix_transpose_kernelPKfPfii_param_0,
	.param .u64 .ptr .align 1 _Z23matrix_transpose_kernelPKfPfii_param_1,
	.param .u32 _Z23matrix_transpose_kernelPKfPfii_param_2,
	.param .u32 _Z23matrix_transpose_kernelPKfPfii_param_3
)
{
	.reg .pred 	%p<7>;
	.reg .b32 	%r<25>;
	.reg .b32 	%f<3>;
	.reg .b64 	%rd<9>;
	// demoted variable
	.shared .align 4 .b8 _ZZ23matrix_transpose_kernelPKfPfiiE6buffer[1088];
	ld.param.u64 	%rd1, [_Z23matrix_transpose_kernelPKfPfii_param_0];
	ld.param.u64 	%rd2, [_Z23matrix_transpose_kernelPKfPfii_param_1];
	ld.param.u32 	%r11, [_Z23matrix_transpose_kernelPKfPfii_param_2];
	ld.param.u32 	%r10, [_Z23matrix_transpose_kernelPKfPfii_param_3];
	mov.u32 	%r12, %ctaid.x;
	shl.b32 	%r1, %r12, 4;
	mov.u32 	%r2, %tid.x;
	add.s32 	%r3, %r1, %r2;
	mov.u32 	%r13, %ctaid.y;
	shl.b32 	%r4, %r13, 4;
	mov.u32 	%r5, %tid.y;
	add.s32 	%r14, %r4, %r5;
	setp.ge.s32 	%p1, %r3, %r10;
	setp.ge.s32 	%p2, %r14, %r11;
	or.pred  	%p3, %p1, %p2;
	@%p3 bra 	$L__BB6_2;
	cvta.to.global.u64 	%rd3, %rd1;
	mad.lo.s32 	%r15, %r10, %r14, %r3;
	mul.wide.s32 	%rd4, %r15, 4;
	add.s64 	%rd5, %rd3, %rd4;
	ld.global.f32 	%f1, [%rd5];
	mov.u32 	%r16, _ZZ23matrix_transpose_kernelPKfPfiiE6buffer;
	mad.lo.s32 	%r17, %r5, 68, %r16;
	shl.b32 	%r18, %r2, 2;
	add.s32 	%r19, %r17, %r18;
	st.shared.f32 	[%r19], %f1;
$L__BB6_2:
	bar.sync 	0;
	add.s32 	%r7, %r4, %r2;
	add.s32 	%r8, %r1, %r5;
	setp.ge.s32 	%p4, %r7, %r11;
	setp.ge.s32 	%p5, %r8, %r10;
	or.pred  	%p6, %p4, %p5;
	@%p6 bra 	$L__BB6_4;
	mov.u32 	%r20, _ZZ23matrix_transpose_kernelPKfPfiiE6buffer;
	mad.lo.s32 	%r21, %r2, 68, %r20;
	shl.b32 	%r22, %r5, 2;
	add.s32 	%r23, %r21, %r22;
	ld.shared.f32 	%f2, [%r23];
	mad.lo.s32 	%r24, %r11, %r8, %r7;
	cvta.to.global.u64 	%rd6, %rd2;
	mul.wide.s32 	%rd7, %r24, 4;
	add.s64 	%rd8, %rd6, %rd7;
	st.global.f32 	[%rd8], %f2;
$L__BB6_4:
	ret;

}
	// .globl	_Z20transpose_021_kernelPKfPfiii
.visible .entry _Z20transpose_021_kernelPKfPfiii(
	.param .u64 .ptr .align 1 _Z20transpose_021_kernelPKfPfiii_param_0,
	.param .u64 .ptr .align 1 _Z20transpose_021_kernelPKfPfiii_param_1,
	.param .u32 _Z20transpose_021_kernelPKfPfiii_param_2,
	.param .u32 _Z20transpose_021_kernelPKfPfiii_param_3,
	.param .u32 _Z20transpose_021_kernelPKfPfiii_param_4
)
{
	.reg .pred 	%p<22>;
	.reg .b32 	%r<102>;
	.reg .b32 	%f<11>;
	.reg .b64 	%rd<25>;
	// demoted variable
	.shared .align 4 .b8 _ZZ20transpose_021_kernelPKfPfiiiE6buffer[1088];
	ld.param.u64 	%rd3, [_Z20transpose_021_kernelPKfPfiii_param_0];
	ld.param.u64 	%rd4, [_Z20transpose_021_kernelPKfPfiii_param_1];
	ld.param.u32 	%r50, [_Z20transpose_021_kernelPKfPfiii_param_2];
	ld.param.u32 	%r51, [_Z20transpose_021_kernelPKfPfiii_param_3];
	ld.param.u32 	%r52, [_Z20transpose_021_kernelPKfPfiii_param_4];
	cvta.to.global.u64 	%rd1, %rd4;
	cvta.to.global.u64 	%rd2, %rd3;
	setp.lt.s32 	%p3, %r52, 1;
	@%p3 bra 	$L__BB7_27;
	mov.u32 	%r54, %ctaid.x;
	shl.b32 	%r1, %r54, 4;
	mov.u32 	%r2, %tid.x;
	add.s32 	%r55, %r1, %r2;
	mov.u32 	%r56, %ctaid.y;
	shl.b32 	%r3, %r56, 4;
	mov.u32 	%r4, %tid.y;
	add.s32 	%r57, %r3, %r4;
	setp.lt.s32 	%p4, %r55, %r51;
	setp.lt.s32 	%p5, %r57, %r50;
	and.pred  	%p1, %p4, %p5;
	mov.u32 	%r58, _ZZ20transpose_021_kernelPKfPfiiiE6buffer;
	mad.lo.s32 	%r59, %r4, 68, %r58;
	shl.b32 	%r60, %r2, 2;
	add.s32 	%r6, %r59, %r60;
	add.s32 	%r61, %r3, %r2;
	add.s32 	%r7, %r1, %r4;
	setp.lt.s32 	%p6, %r61, %r50;
	setp.lt.s32 	%p7, %r7, %r51;
	and.pred  	%p2, %p6, %p7;
	mad.lo.s32 	%r62, %r2, 68, %r58;
	shl.b32 	%r63, %r4, 2;
	add.s32 	%r8, %r62, %r63;
	and.b32  	%r9, %r52, 3;
	setp.lt.u32 	%p8, %r52, 4;
	mov.b32 	%r98, 0;
	@%p8 bra 	$L__BB7_20;
	and.b32  	%r98, %r52, 2147483644;
	neg.s32 	%r97, %r98;
	mad.lo.s32 	%r64, %r50, 3, %r57;
	mad.lo.s32 	%r65, %r51, %r64, %r2;
	add.s32 	%r96, %r65, %r1;
	mul.lo.s32 	%r66, %r51, %r50;
	shl.b32 	%r13, %r66, 2;
	mad.lo.s32 	%r67, %r51, 3, %r7;
	mad.lo.s32 	%r68, %r50, %r67, %r2;
	add.s32 	%r95, %r68, %r3;
	shl.b32 	%r69, %r50, 1;
	add.s32 	%r70, %r57, %r69;
	mad.lo.s32 	%r71, %r51, %r70, %r2;
	add.s32 	%r94, %r71, %r1;
	shl.b32 	%r72, %r51, 1;
	add.s32 	%r73, %r7, %r72;
	mad.lo.s32 	%r74, %r50, %r73, %r2;
	add.s32 	%r93, %r74, %r3;
	add.s32 	%r75, %r4, %r51;
	add.s32 	%r76, %r75, %r1;
	mad.lo.s32 	%r77, %r50, %r76, %r2;
	add.s32 	%r92, %r77, %r3;
	add.s32 	%r78, %r4, %r50;
	add.s32 	%r79, %r78, %r3;
	mad.lo.s32 	%r80, %r51, %r79, %r2;
	add.s32 	%r91, %r80, %r1;
	mad.lo.s32 	%r81, %r51, %r57, %r2;
	add.s32 	%r90, %r81, %r1;
	mad.lo.s32 	%r82, %r50, %r7, %r2;
	add.s32 	%r89, %r82, %r3;
	not.pred 	%p9, %p1;
	not.pred 	%p10, %p2;
$L__BB7_3:
	@%p9 bra 	$L__BB7_5;
	mul.wide.s32 	%rd5, %r90, 4;
	add.s64 	%rd6, %rd2, %rd5;
	ld.global.f32 	%f1, [%rd6];
	st.shared.f32 	[%r6], %f1;
$L__BB7_5:
	bar.sync 	0;
	@%p10 bra 	$L__BB7_7;
	ld.shared.f32 	%f2, [%r8];
	mul.wide.s32 	%rd7, %r89, 4;
	add.s64 	%rd8, %rd1, %rd7;
	st.global.f32 	[%rd8], %f2;
$L__BB7_7:
	@%p9 bra 	$L__BB7_9;
	mul.wide.s32 	%rd9, %r91, 4;
	add.s64 	%rd10, %rd2, %rd9;
	ld.global.f32 	%f3, [%rd10];
	st.shared.f32 	[%r6], %f3;
$L__BB7_9:
	bar.sync 	0;
	@%p10 bra 	$L__BB7_11;
	ld.shared.f32 	%f4, [%r8];
	mul.wide.s32 	%rd11, %r92, 4;
	add.s64 	%rd12, %rd1, %rd11;
	st.global.f32 	[%rd12], %f4;
$L__BB7_11:
	@%p9 bra 	$L__BB7_13;
	mul.wide.s32 	%rd13, %r94, 4;
	add.s64 	%rd14, %rd2, %rd13;
	ld.global.f32 	%f5, [%rd14];
	st.shared.f32 	[%r6], %f5;
$L__BB7_13:
	bar.sync 	0;
	@%p10 bra 	$L__BB7_15;
	ld.shared.f32 	%f6, [%r8];
	mul.wide.s32 	%rd15, %r93, 4;
	add.s64 	%rd16, %rd1, %rd15;
	st.global.f32 	[%rd16], %f6;
$L__BB7_15:
	@%p9 bra 	$L__BB7_17;
	mul.wide.s32 	%rd17, %r96, 4;
	add.s64 	%rd18, %rd2, %rd17;
	ld.global.f32 	%f7, [%rd18];
	st.shared.f32 	[%r6], %f7;
$L__BB7_17:
	bar.sync 	0;
	@%p10 bra 	$L__BB7_19;
	ld.shared.f32 	%f8, [%r8];
	mul.wide.s32 	%rd19, %r95, 4;
	add.s64 	%rd20, %rd1, %rd19;
	st.global.f32 	[%rd20], %f8;
$L__BB7_19:
	add.s32 	%r97, %r97, 4;
	add.s32 	%r96, %r96, %r13;
	add.s32 	%r95, %r95, %r13;
	add.s32 	%r94, %r94, %r13;
	add.s32 	%r93, %r93, %r13;
	add.s32 	%r92, %r92, %r13;
	add.s32 	%r91, %r91, %r13;
	add.s32 	%r90, %r90, %r13;
	add.s32 	%r89, %r89, %r13;
	setp.ne.s32 	%p17, %r97, 0;
	@%p17 bra 	$L__BB7_3;
$L__BB7_20:
	setp.eq.s32 	%p18, %r9, 0;
	@%p18 bra 	$L__BB7_27;
	mad.lo.s32 	%r83, %r98, %r51, %r4;
	add.s32 	%r84, %r83, %r1;
	mad.lo.s32 	%r85, %r50, %r84, %r2;
	add.s32 	%r101, %r85, %r3;
	mul.lo.s32 	%r41, %r51, %r50;
	mad.lo.s32 	%r86, %r98, %r50, %r4;
	add.s32 	%r87, %r86, %r3;
	mad.lo.s32 	%r88, %r51, %r87, %r2;
	add.s32 	%r100, %r88, %r1;
	neg.s32 	%r99, %r9;
	not.pred 	%p19, %p1;
	not.pred 	%p20, %p2;
$L__BB7_22:
	.pragma "nounroll";
	@%p19 bra 	$L__BB7_24;
	mul.wide.s32 	%rd21, %r100, 4;
	add.s64 	%rd22, %rd2, %rd21;
	ld.global.f32 	%f9, [%rd22];
	st.shared.f32 	[%r6], %f9;
$L__BB7_24:
	bar.sync 	0;
	@%p20 bra 	$L__BB7_26;
	ld.shared.f32 	%f10, [%r8];
	mul.wide.s32 	%rd23, %r101, 4;
	add.s64 	%rd24, %rd1, %rd23;
	st.global.f32 	[%rd24], %f10;
$L__BB7_26:
	add.s32 	%r101, %r101, %r41;
	add.s32 	%r100, %r100, %r41;
	add.s32 	%r99, %r99, 1;
	setp.ne.s32 	%p21, %r99, 0;
	@%p21 bra 	$L__BB7_22;
$L__BB7_27:
	ret;

}
	// .globl	_Z23transpose_021_v2_kernelPKfPfiiiiii
.visible .entry _Z23transpose_021_v2_kernelPKfPfiiiiii(
	.param .u64 .ptr .align 1 _Z23transpose_021_v2_kernelPKfPfiiiiii_param_0,
	.param .u64 .ptr .align 1 _Z23transpose_021_v2_kernelPKfPfiiiiii_param_1,
	.param .u32 _Z23transpose_021_v2_kernelPKfPfiiiiii_param_2,
	.param .u32 _Z23transpose_021_v2_kernelPKfPfiiiiii_param_3,
	.param .u32 _Z23transpose_021_v2_kernelPKfPfiiiiii_param_4,
	.param .u32 _Z23transpose_021_v2_kernelPKfPfiiiiii_param_5,
	.param .u32 _Z23transpose_021_v2_kernelPKfPfiiiiii_param_6,
	.param .u32 _Z23transpose_021_v2_kernelPKfPfiiiiii_param_7
)
{
	.local .align 4 .b8 	__local_depot8[24];
	.reg .b64 	%SP;
	.reg .b64 	%SPL;
	.reg .pred 	%p<11>;
	.reg .b32 	%r<52>;
	.reg .b32 	%f<3>;
	.reg .b64 	%rd<28>;
	// demoted variable
	.shared .align 4 .b8 _ZZ23transpose_021_v2_kernelPKfPfiiiiiiE6buffer[1088];
	mov.u64 	%SPL, __local_depot8;
	ld.param.u64 	%rd3, [_Z23transpose_021_v2_kernelPKfPfiiiiii_param_0];
	ld.param.u64 	%rd4, [_Z23transpose_021_v2_kernelPKfPfiiiiii_param_1];
	ld.param.u32 	%r20, [_Z23transpose_021_v2_kernelPKfPfiiiiii_param_2];
	ld.param.u32 	%r21, [_Z23transpose_021_v2_kernelPKfPfiiiiii_param_3];
	ld.param.u32 	%r16, [_Z23transpose_021_v2_kernelPKfPfiiiiii_param_4];
	ld.param.u32 	%r17, [_Z23transpose_021_v2_kernelPKfPfiiiiii_param_5];
	ld.param.u32 	%r18, [_Z23transpose_021_v2_kernelPKfPfiiiiii_param_6];
	ld.param.u32 	%r19, [_Z23transpose_021_v2_kernelPKfPfiiiiii_param_7];
	add.u64 	%rd1, %SPL, 12;
	add.u64 	%rd2, %SPL, 0;
	st.local.u32 	[%rd1], %r20;
	st.local.u32 	[%rd1+4], %r21;
	st.local.u32 	[%rd1+8], %r16;
	mov.u32 	%r1, %ctaid.z;
	mov.u32 	%r2, %tid.z;
	add.s32 	%r3, %r1, %r2;
	mov.u32 	%r4, %ctaid.y;
	shl.b32 	%r22, %r4, 4;
	mov.u32 	%r5, %tid.y;
	add.s32 	%r23, %r22, %r5;
	mov.u32 	%r7, %ctaid.x;
	shl.b32 	%r24, %r7, 4;
	mov.u32 	%r8, %tid.x;
	add.s32 	%r9, %r24, %r8;
	setp.ge.s32 	%p1, %r3, %r20;
	setp.ge.s32 	%p2, %r23, %r21;
	or.pred  	%p3, %p1, %p2;
	setp.ge.s32 	%p4, %r9, %r16;
	or.pred  	%p5, %p3, %p4;
	@%p5 bra 	$L__BB8_2;
	cvta.to.global.u64 	%rd7, %rd3;
	mad.lo.s32 	%r25, %r21, %r3, %r23;
	mad.lo.s32 	%r26, %r25, %r16, %r9;
	st.local.u32 	[%rd2], %r2;
	st.local.u32 	[%rd2+4], %r5;
	st.local.u32 	[%rd2+8], %r8;
	mul.wide.s32 	%rd8, %r26, 4;
	add.s64 	%rd9, %rd7, %rd8;
	ld.global.f32 	%f1, [%rd9];
	mul.wide.s32 	%rd10, %r17, 4;
	add.s64 	%rd11, %rd2, %rd10;
	ld.local.u32 	%r27, [%rd11];
	mov.u32 	%r28, _ZZ23transpose_021_v2_kernelPKfPfiiiiiiE6buffer;
	mad.lo.s32 	%r29, %r27, 1088, %r28;
	mul.wide.s32 	%rd12, %r18, 4;
	add.s64 	%rd13, %rd2, %rd12;
	ld.local.u32 	%r30, [%rd13];
	mad.lo.s32 	%r31, %r30, 68, %r29;
	mul.wide.s32 	%rd14, %r19, 4;
	add.s64 	%rd15, %rd2, %rd14;
	ld.local.u32 	%r32, [%rd15];
	shl.b32 	%r33, %r32, 2;
	add.s32 	%r34, %r31, %r33;
	st.shared.f32 	[%r34], %f1;
$L__BB8_2:
	bar.sync 	0;
	mul.wide.s32 	%rd16, %r17, 4;
	add.s64 	%rd17, %rd1, %rd16;
	ld.local.u32 	%r35, [%rd17];
	mul.wide.s32 	%rd18, %r18, 4;
	add.s64 	%rd19, %rd1, %rd18;
	ld.local.u32 	%r36, [%rd19];
	mul.wide.s32 	%rd20, %r19, 4;
	add.s64 	%rd21, %rd1, %rd20;
	ld.local.u32 	%r37, [%rd21];
	st.local.u32 	[%rd2], %r1;
	st.local.u32 	[%rd2+4], %r4;
	st.local.u32 	[%rd2+8], %r7;
	add.s64 	%rd22, %rd2, %rd16;
	ld.local.u32 	%r38, [%rd22];
	add.s32 	%r12, %r38, %r2;
	add.s64 	%rd23, %rd2, %rd18;
	ld.local.u32 	%r39, [%rd23];
	shl.b32 	%r40, %r39, 4;
	add.s32 	%r41, %r40, %r5;
	add.s64 	%rd24, %rd2, %rd20;
	ld.local.u32 	%r42, [%rd24];
	shl.b32 	%r43, %r42, 4;
	add.s32 	%r44, %r43, %r8;
	setp.ge.s32 	%p6, %r12, %r35;
	setp.ge.s32 	%p7, %r41, %r36;
	or.pred  	%p8, %p6, %p7;
	setp.ge.s32 	%p9, %r44, %r37;
	or.pred  	%p10, %p8, %p9;
	@%p10 bra 	$L__BB8_4;
	mad.lo.s32 	%r45, %r12, %r36, %r41;
	mad.lo.s32 	%r46, %r45, %r37, %r44;
	mov.u32 	%r47, _ZZ23transpose_021_v2_kernelPKfPfiiiiiiE6buffer;
	mad.lo.s32 	%r48, %r2, 1088, %r47;
	mad.lo.s32 	%r49, %r5, 68, %r48;
	shl.b32 	%r50, %r8, 2;
	add.s32 	%r51, %r49, %r50;
	ld.shared.f32 	%f2, [%r51];
	cvta.to.global.u64 	%rd25, %rd4;
	mul.wide.s32 	%rd26, %r46, 4;
	add.s64 	%rd27, %rd25, %rd26;
	st.global.f32 	[%rd27], %f2;
$L__BB8_4:
	ret;

}


// ===== COMPILED SASS (sm_100) =====

	.target	sm_100

	.elftype	@"ET_EXEC"


//--------------------- .note.nv.tkinfo           --------------------------
	.section	.note.nv.tkinfo,"",@"SHT_NOTE"
	.sectionflags	@"SHF_NOTE_NV_TKINFO"
	.tkinfo
        /*0018*/ 	.word	0x00000002
        /*0030*/ 	.string	""
        /*0030*/ 	.string	"ptxas"
        /*0030*/ 	.string	"Cuda compilation tools, release 13.0, V13.0.88"
        /*0030*/ 	.string	"Build cuda_13.0.r13.0/compiler.36424714_0"
        /*0030*/ 	.string	"-arch sm_100 -m 64 "



//--------------------- .note.nv.cuinfo           --------------------------
	.section	.note.nv.cuinfo,"",@"SHT_NOTE"
	.sectionflags	@"SHF_NOTE_NV_CUINFO"
        /*0018*/ 	.short	0x0002
        /*001a*/ 	.short	0x0064
        /*001c*/ 	.short	0x0082
	.zero		2


//--------------------- .nv.info                  --------------------------
	.section	.nv.info,"",@"SHT_CUDA_INFO"
	.align	4


	//----- nvinfo : EIATTR_REGCOUNT
	.align		4
        /*0000*/ 	.byte	0x04, 0x2f
        /*0002*/ 	.short	(.L_1 - .L_0)
	.align		4
.L_0:
        /*0004*/ 	.word	index@(_Z11copy_kernelPKfPfiiiiii)
        /*0008*/ 	.word	0x0000000a


	//----- nvinfo : EIATTR_FRAME_SIZE
	.align		4
.L_1:
        /*000c*/ 	.byte	0x04, 0x11
        /*000e*/ 	.short	(.L_3 - .L_2)
	.align		4
.L_2:
        /*0010*/ 	.word	index@(_Z11copy_kernelPKfPfiiiiii)
        /*0014*/ 	.word	0x00000000


	//----- nvinfo : EIATTR_REGCOUNT
	.align		4
.L_3:
        /*0018*/ 	.byte	0x04, 0x2f
        /*001a*/ 	.short	(.L_5 - .L_4)
	.align		4
.L_4:
        /*001c*/ 	.word	index@(_Z15copy_shm_kernelPKfPfiiiiii)
        /*0020*/ 	.word	0x0000000e


	//----- nvinfo : EIATTR_FRAME_SIZE
	.align		4
.L_5:
        /*0024*/ 	.byte	0x04, 0x11
        /*0026*/ 	.short	(.L_7 - .L_6)
	.align		4
.L_6:
        /*0028*/ 	.word	index@(_Z15copy_shm_kernelPKfPfiiiiii)
        /*002c*/ 	.word	0x00000000


	//----- nvinfo : EIATTR_REGCOUNT
	.align		4
.L_7:
        /*0030*/ 	.byte	0x04, 0x2f
        /*0032*/ 	.short	(.L_9 - .L_8)
	.align		4
.L_8:
        /*0034*/ 	.word	index@(_Z22transpose_naive_kernelPKfPfiiiiii)
        /*0038*/ 	.word	0x00000010


	//----- nvinfo : EIATTR_FRAME_SIZE
	.align		4
.L_9:
        /*003c*/ 	.byte	0x04, 0x11
        /*003e*/ 	.short	(.L_11 - .L_10)
	.align		4
.L_10:
        /*0040*/ 	.word	index@(_Z22transpose_naive_kernelPKfPfiiiiii)
        /*0044*/ 	.word	0x00000000


	//----- nvinfo : EIATTR_REGCOUNT
	.align		4
.L_11:
        /*0048*/ 	.byte	0x04, 0x2f
        /*004a*/ 	.short	(.L_13 - .L_12)
	.align		4
.L_12:
        /*004c*/ 	.word	index@(_Z22transpose_shmem_kernelPKfPfiiiiii)
        /*0050*/ 	.word	0x00000012


	//----- nvinfo : EIATTR_FRAME_SIZE
	.align		4
.L_13:
        /*0054*/ 	.byte	0x04, 0x11
        /*0056*/ 	.short	(.L_15 - .L_14)
	.align		4
.L_14:
        /*0058*/ 	.word	index@(_Z22transpose_shmem_kernelPKfPfiiiiii)
        /*005c*/ 	.word	0x00000000


	//----- nvinfo : EIATTR_REGCOUNT
	.align		4
.L_15:
        /*0060*/ 	.byte	0x04, 0x2f
        /*0062*/ 	.short	(.L_17 - .L_16)
	.align		4
.L_16:
        /*0064*/ 	.word	index@(_Z27transpose_shmem_bank_kernelPKfPfiiiiii)
        /*0068*/ 	.word	0x00000013


	//----- nvinfo : EIATTR_FRAME_SIZE
	.align		4
.L_17:
        /*006c*/ 	.byte	0x04, 0x11
        /*006e*/ 	.short	(.L_19 - .L_18)
	.align		4
.L_18:
        /*0070*/ 	.word	index@(_Z27transpose_shmem_bank_kernelPKfPfiiiiii)
        /*0074*/ 	.word	0x00000000


	//----- nvinfo : EIATTR_REGCOUNT
	.align		4
.L_19:
        /*0078*/ 	.byte	0x04, 0x2f
        /*007a*/ 	.short	(.L_21 - .L_20)
	.align		4
.L_20:
        /*007c*/ 	.word	index@(_Z29matrix_transpose_naive_kernelPKfPfii)
        /*0080*/ 	.word	0x0000000a


	//----- nvinfo : EIATTR_FRAME_SIZE
	.align		4
.L_21:
        /*0084*/ 	.byte	0x04, 0x11
        /*0086*/ 	.short	(.L_23 - .L_22)
	.align		4
.L_22:
        /*0088*/ 	.word	index@(_Z29matrix_transpose_naive_kernelPKfPfii)
        /*008c*/ 	.word	0x00000000


	//----- nvinfo : EIATTR_REGCOUNT
	.align		4
.L_23:
        /*0090*/ 	.byte	0x04, 0x2f
        /*0092*/ 	.short	(.L_25 - .L_24)
	.align		4
.L_24:
        /*0094*/ 	.word	index@(_Z23matrix_transpose_kernelPKfPfii)
        /*0098*/ 	.word	0x0000000c


	//----- nvinfo : EIATTR_FRAME_SIZE
	.align		4
.L_25:
        /*009c*/ 	.byte	0x04, 0x11
        /*009e*/ 	.short	(.L_27 - .L_26)
	.align		4
.L_26:
        /*00a0*/ 	.word	index@(_Z23matrix_transpose_kernelPKfPfii)
        /*00a4*/ 	.word	0x00000000


	//----- nvinfo : EIATTR_REGCOUNT
	.align		4
.L_27:
        /*00a8*/ 	.byte	0x04, 0x2f
        /*00aa*/ 	.short	(.L_29 - .L_28)
	.align		4
.L_28:
        /*00ac*/ 	.word	index@(_Z20transpose_021_kernelPKfPfiii)
        /*00b0*/ 	.word	0x00000020


	//----- nvinfo : EIATTR_FRAME_SIZE
	.align		4
.L_29:
        /*00b4*/ 	.byte	0x04, 0x11
        /*00b6*/ 	.short	(.L_31 - .L_30)
	.align		4
.L_30:
        /*00b8*/ 	.word	index@(_Z20transpose_021_kernelPKfPfiii)
        /*00bc*/ 	.word	0x00000000


	//----- nvinfo : EIATTR_REGCOUNT
	.align		4
.L_31:
        /*00c0*/ 	.byte	0x04, 0x2f
        /*00c2*/ 	.short	(.L_33 - .L_32)
	.align		4
.L_32:
        /*00c4*/ 	.word	index@(_Z23transpose_021_v2_kernelPKfPfiiiiii)
        /*00c8*/ 	.word	0x00000013


	//----- nvinfo : EIATTR_FRAME_SIZE
	.align		4
.L_33:
        /*00cc*/ 	.byte	0x04, 0x11
        /*00ce*/ 	.short	(.L_35 - .L_34)
	.align		4
.L_34:
        /*00d0*/ 	.word	index@(_Z23transpose_021_v2_kernelPKfPfiiiiii)
        /*00d4*/ 	.word	0x00000000


	//----- nvinfo : EIATTR_MIN_STACK_SIZE
	.align		4
.L_35:
        /*00d8*/ 	.byte	0x04, 0x12
        /*00da*/ 	.short	(.L_37 - .L_36)
	.align		4
.L_36:
        /*00dc*/ 	.word	index@(_Z23transpose_021_v2_kernelPKfPfiiiiii)
        /*00e0*/ 	.word	0x00000000


	//----- nvinfo : EIATTR_MIN_STACK_SIZE
	.align		4
.L_37:
        /*00e4*/ 	.byte	0x04, 0x12
        /*00e6*/ 	.short	(.L_39 - .L_38)
	.align		4
.L_38:
        /*00e8*/ 	.word	index@(_Z20transpose_021_kernelPKfPfiii)
        /*00ec*/ 	.word	0x00000000


	//----- nvinfo : EIATTR_MIN_STACK_SIZE
	.align		4
.L_39:
        /*00f0*/ 	.byte	0x04, 0x12
        /*00f2*/ 	.short	(.L_41 - .L_40)
	.align		4
.L_40:
        /*00f4*/ 	.word	index@(_Z23matrix_transpose_kernelPKfPfii)
        /*00f8*/ 	.word	0x00000000


	//----- nvinfo : EIATTR_MIN_STACK_SIZE
	.align		4
.L_41:
        /*00fc*/ 	.byte	0x04, 0x12
        /*00fe*/ 	.short	(.L_43 - .L_42)
	.align		4
.L_42:
        /*0100*/ 	.word	index@(_Z29matrix_transpose_naive_kernelPKfPfii)
        /*0104*/ 	.word	0x00000000


	//----- nvinfo : EIATTR_MIN_STACK_SIZE
	.align		4
.L_43:
        /*0108*/ 	.byte	0x04, 0x12
        /*010a*/ 	.short	(.L_45 - .L_44)
	.align		4
.L_44:
        /*010c*/ 	.word	index@(_Z27transpose_shmem_bank_kernelPKfPfiiiiii)
        /*0110*/ 	.word	0x00000000


	//----- nvinfo : EIATTR_MIN_STACK_SIZE
	.align		4
.L_45:
        /*0114*/ 	.byte	0x04, 0x12
        /*0116*/ 	.short	(.L_47 - .L_46)
	.align		4
.L_46:
        /*0118*/ 	.word	index@(_Z22transpose_shmem_kernelPKfPfiiiiii)
        /*011c*/ 	.word	0x00000000


	//----- nvinfo : EIATTR_MIN_STACK_SIZE
	.align		4
.L_47:
        /*0120*/ 	.byte	0x04, 0x12
        /*0122*/ 	.short	(.L_49 - .L_48)
	.align		4
.L_48:
        /*0124*/ 	.word	index@(_Z22transpose_naive_kernelPKfPfiiiiii)
        /*0128*/ 	.word	0x00000000


	//----- nvinfo : EIATTR_MIN_STACK_SIZE
	.align		4
.L_49:
        /*012c*/ 	.byte	0x04, 0x12
        /*012e*/ 	.short	(.L_51 - .L_50)
	.align		4
.L_50:
        /*0130*/ 	.word	index@(_Z15copy_shm_kernelPKfPfiiiiii)
        /*0134*/ 	.word	0x00000000


	//----- nvinfo : EIATTR_MIN_STACK_SIZE
	.align		4
.L_51:
        /*0138*/ 	.byte	0x04, 0x12
        /*013a*/ 	.short	(.L_53 - .L_52)
	.align		4
.L_52:
        /*013c*/ 	.word	index@(_Z11copy_kernelPKfPfiiiiii)
        /*0140*/ 	.word	0x00000000
.L_53:


//--------------------- .nv.compat                --------------------------
	.section	.nv.compat,"",@"SHT_CUDA_COMPAT_INFO"
	.align	4
        /*0000*/ 	.byte	0x02, 0x09, 0x00, 0x00, 0x02, 0x02, 0x01, 0x00, 0x02, 0x05, 0x05, 0x00, 0x03, 0x07, 0x01, 0x01
        /*0010*/ 	.byte	0x02, 0x03, 0x00, 0x00, 0x02, 0x06, 0x01, 0x00, 0x04, 0x0b, 0x08, 0x00, 0x09, 0x00, 0x00, 0x00
        /*0020*/ 	.byte	0x00, 0x00, 0x00, 0x00


//--------------------- .nv.info._Z23transpose_021_v2_kernelPKfPfiiiiii --------------------------
	.section	.nv.info._Z23transpose_021_v2_kernelPKfPfiiiiii,"",@"SHT_CUDA_INFO"
	.sectionflags	@""
	.align	4


	//----- nvinfo : EIATTR_CUDA_API_VERSION
	.align		4
        /*0000*/ 	.byte	0x04, 0x37
        /*0002*/ 	.short	(.L_55 - .L_54)
.L_54:
        /*0004*/ 	.word	0x00000082


	//----- nvinfo : EIATTR_KPARAM_INFO
	.align		4
.L_55:
        /*0008*/ 	.byte	0x04, 0x17
        /*000a*/ 	.short	(.L_57 - .L_56)
.L_56:
        /*000c*/ 	.word	0x00000000
        /*0010*/ 	.short	0x0007
        /*0012*/ 	.short	0x0024
        /*0014*/ 	.byte	0x00, 0xf0, 0x11, 0x00


	//----- nvinfo : EIATTR_KPARAM_INFO
	.align		4
.L_57:
        /*0018*/ 	.byte	0x04, 0x17
        /*001a*/ 	.short	(.L_59 - .L_58)
.L_58:
        /*001c*/ 	.word	0x00000000
        /*0020*/ 	.short	0x0006
        /*0022*/ 	.short	0x0020
        /*0024*/ 	.byte	0x00, 0xf0, 0x11, 0x00


	//----- nvinfo : EIATTR_KPARAM_INFO
	.align		4
.L_59:
        /*0028*/ 	.byte	0x04, 0x17
        /*002a*/ 	.short	(.L_61 - .L_60)
.L_60:
        /*002c*/ 	.word	0x00000000
        /*0030*/ 	.short	0x0005
        /*0032*/ 	.short	0x001c
        /*0034*/ 	.byte	0x00, 0xf0, 0x11, 0x00


	//----- nvinfo : EIATTR_KPARAM_INFO
	.align		4
.L_61:
        /*0038*/ 	.byte	0x04, 0x17
        /*003a*/ 	.short	(.L_63 - .L_62)
.L_62:
        /*003c*/ 	.word	0x00000000
        /*0040*/ 	.short	0x0004
        /*0042*/ 	.short	0x0018
        /*0044*/ 	.byte	0x00, 0xf0, 0x11, 0x00


	//----- nvinfo : EIATTR_KPARAM_INFO
	.align		4
.L_63:
        /*0048*/ 	.byte	0x04, 0x17
        /*004a*/ 	.short	(.L_65 - .L_64)
.L_64:
        /*004c*/ 	.word	0x00000000
        /*0050*/ 	.short	0x0003
        /*0052*/ 	.short	0x0014
        /*0054*/ 	.byte	0x00, 0xf0, 0x11, 0x00


	//----- nvinfo : EIATTR_KPARAM_INFO
	.align		4
.L_65:
        /*0058*/ 	.byte	0x04, 0x17
        /*005a*/ 	.short	(.L_67 - .L_66)
.L_66:
        /*005c*/ 	.word	0x00000000
        /*0060*/ 	.short	0x0002
        /*0062*/ 	.short	0x0010
        /*0064*/ 	.byte	0x00, 0xf0, 0x11, 0x00


	//----- nvinfo : EIATTR_KPARAM_INFO
	.align		4
.L_67:
        /*0068*/ 	.byte	0x04, 0x17
        /*006a*/ 	.short	(.L_69 - .L_68)
.L_68:
        /*006c*/ 	.word	0x00000000
        /*0070*/ 	.short	0x0001
        /*0072*/ 	.short	0x0008
        /*0074*/ 	.byte	0x00, 0xf5, 0x21, 0x00


	//----- nvinfo : EIATTR_KPARAM_INFO
	.align		4
.L_69:
        /*0078*/ 	.byte	0x04, 0x17
        /*007a*/ 	.short	(.L_71 - .L_70)
.L_70:
        /*007c*/ 	.word	0x00000000
        /*0080*/ 	.short	0x0000
        /*0082*/ 	.short	0x0000
        /*0084*/ 	.byte	0x00, 0xf5, 0x21, 0x00


	//----- nvinfo : EIATTR_SPARSE_MMA_MASK
	.align		4
.L_71:
        /*0088*/ 	.byte	0x03, 0x50
        /*008a*/ 	.short	0x0000


	//----- nvinfo : EIATTR_MAXREG_COUNT
	.align		4
        /*008c*/ 	.byte	0x03, 0x1b
        /*008e*/ 	.short	0x00ff


	//----- nvinfo : EIATTR_NUM_BARRIERS
	.align		4
        /*0090*/ 	.byte	0x02, 0x4c
        /*0092*/ 	.byte	0x01
	.zero		1


	//----- nvinfo : EIATTR_MERCURY_ISA_VERSION
	.align		4
        /*0094*/ 	.byte	0x03, 0x5f
        /*0096*/ 	.short	0x0101


	//----- nvinfo : EIATTR_VRC_CTA_INIT_COUNT
	.align		4
        /*0098*/ 	.byte	0x02, 0x4a
	.zero		1
	.zero		1


	//----- nvinfo : EIATTR_EXIT_INSTR_OFFSETS
	.align		4
        /*009c*/ 	.byte	0x04, 0x1c
        /*009e*/ 	.short	(.L_73 - .L_72)


	//   ....[0]....
.L_72:
        /*00a0*/ 	.word	0x00000930


	//   ....[1]....
        /*00a4*/ 	.word	0x00000a00


	//----- nvinfo : EIATTR_CRS_STACK_SIZE
	.align		4
.L_73:
        /*00a8*/ 	.byte	0x04, 0x1e
        /*00aa*/ 	.short	(.L_75 - .L_74)
.L_74:
        /*00ac*/ 	.word	0x00000000


	//----- nvinfo : EIATTR_CBANK_PARAM_SIZE
	.align		4
.L_75:
        /*00b0*/ 	.byte	0x03, 0x19
        /*00b2*/ 	.short	0x0028


	//----- nvinfo : EIATTR_PARAM_CBANK
	.align		4
        /*00b4*/ 	.byte	0x04, 0x0a
        /*00b6*/ 	.short	(.L_77 - .L_76)
	.align		4
.L_76:
        /*00b8*/ 	.word	index@(.nv.constant0._Z23transpose_021_v2_kernelPKfPfiiiiii)
        /*00bc*/ 	.short	0x0380
        /*00be*/ 	.short	0x0028


	//----- nvinfo : EIATTR_SW_WAR
	.align		4
.L_77:
        /*00c0*/ 	.byte	0x04, 0x36
        /*00c2*/ 	.short	(.L_79 - .L_78)
.L_78:
        /*00c4*/ 	.word	0x00000008
.L_79:


//--------------------- .nv.info._Z20transpose_021_kernelPKfPfiii --------------------------
	.section	.nv.info._Z20transpose_021_kernelPKfPfiii,"",@"SHT_CUDA_INFO"
	.sectionflags	@""
	.align	4


	//----- nvinfo : EIATTR_CUDA_API_VERSION
	.align		4
        /*0000*/ 	.byte	0x04, 0x37
        /*0002*/ 	.short	(.L_81 - .L_80)
.L_80:
        /*0004*/ 	.word	0x00000082


	//----- nvinfo : EIATTR_KPARAM_INFO
	.align		4
.L_81:
        /*0008*/ 	.byte	0x04, 0x17
        /*000a*/ 	.short	(.L_83 - .L_82)
.L_82:
        /*000c*/ 	.word	0x00000000
        /*0010*/ 	.short	0x0004
        /*0012*/ 	.short	0x0018
        /*0014*/ 	.byte	0x00, 0xf0, 0x11, 0x00


	//----- nvinfo : EIATTR_KPARAM_INFO
	.align		4
.L_83:
        /*0018*/ 	.byte	0x04, 0x17
        /*001a*/ 	.short	(.L_85 - .L_84)
.L_84:
        /*001c*/ 	.word	0x00000000
        /*0020*/ 	.short	0x0003
        /*0022*/ 	.short	0x0014
        /*0024*/ 	.byte	0x00, 0xf0, 0x11, 0x00


	//----- nvinfo : EIATTR_KPARAM_INFO
	.align		4
.L_85:
        /*0028*/ 	.byte	0x04, 0x17
        /*002a*/ 	.short	(.L_87 - .L_86)
.L_86:
        /*002c*/ 	.word	0x00000000
        /*0030*/ 	.short	0x0002
        /*0032*/ 	.short	0x0010
        /*0034*/ 	.byte	0x00, 0xf0, 0x11, 0x00


	//----- nvinfo : EIATTR_KPARAM_INFO
	.align		4
.L_87:
        /*0038*/ 	.byte	0x04, 0x17
        /*003a*/ 	.short	(.L_89 - .L_88)
.L_88:
        /*003c*/ 	.word	0x00000000
        /*0040*/ 	.short	0x0001
        /*0042*/ 	.short	0x0008
        /*0044*/ 	.byte	0x00, 0xf5, 0x21, 0x00


	//----- nvinfo : EIATTR_KPARAM_INFO
	.align		4
.L_89:
        /*0048*/ 	.byte	0x04, 0x17
        /*004a*/ 	.short	(.L_91 - .L_90)
.L_90:
        /*004c*/ 	.word	0x00000000
        /*0050*/ 	.short	0x0000
        /*0052*/ 	.short	0x0000
        /*0054*/ 	.byte	0x00, 0xf5, 0x21, 0x00


	//----- nvinfo : EIATTR_SPARSE_MMA_MASK
	.align		4
.L_91:
        /*0058*/ 	.byte	0x03, 0x50
        /*005a*/ 	.short	0x0000


	//----- nvinfo : EIATTR_MAXREG_COUNT
	.align		4
        /*005c*/ 	.byte	0x03, 0x1b
        /*005e*/ 	.short	0x00ff


	//----- nvinfo : EIATTR_NUM_BARRIERS
	.align		4
        /*0060*/ 	.byte	0x02, 0x4c
        /*0062*/ 	.byte	0x01
	.zero		1


	//----- nvinfo : EIATTR_MERCURY_ISA_VERSION
	.align		4
        /*0064*/ 	.byte	0x03, 0x5f
        /*0066*/ 	.short	0x0101


	//----- nvinfo : EIATTR_VRC_CTA_INIT_COUNT
	.align		4
        /*0068*/ 	.byte	0x02, 0x4a
	.zero		1
	.zero		1


	//----- nvinfo : EIATTR_EXIT_INSTR_OFFSETS
	.align		4
        /*006c*/ 	.byte	0x04, 0x1c
        /*006e*/ 	.short	(.L_93 - .L_92)


	//   ....[0]....
.L_92:
        /*0070*/ 	.word	0x00000030


	//   ....[1]....
        /*0074*/ 	.word	0x00000680


	//   ....[2]....
        /*0078*/ 	.word	0x00000820


	//----- nvinfo : EIATTR_CBANK_PARAM_SIZE
	.align		4
.L_93:
        /*007c*/ 	.byte	0x03, 0x19
        /*007e*/ 	.short	0x001c


	//----- nvinfo : EIATTR_PARAM_CBANK
	.align		4
        /*0080*/ 	.byte	0x04, 0x0a
        /*0082*/ 	.short	(.L_95 - .L_94)
	.align		4
.L_94:
        /*0084*/ 	.word	index@(.nv.constant0._Z20transpose_021_kernelPKfPfiii)
        /*0088*/ 	.short	0x0380
        /*008a*/ 	.short	0x001c


	//----- nvinfo : EIATTR_SW_WAR
	.align		4
.L_95:
        /*008c*/ 	.byte	0x04, 0x36
        /*008e*/ 	.short	(.L_97 - .L_96)
.L_96:
        /*0090*/ 	.word	0x00000008
.L_97:


//--------------------- .nv.info._Z23matrix_transpose_kernelPKfPfii --------------------------
	.section	.nv.info._Z23matrix_transpose_kernelPKfPfii,"",@"SHT_CUDA_INFO"
	.sectionflags	@""
	.align	4


	//----- nvinfo : EIATTR_CUDA_API_VERSION
	.align		4
        /*0000*/ 	.byte	0x04, 0x37
        /*0002*/ 	.short	(.L_99 - .L_98)
.L_98:
        /*0004*/ 	.word	0x00000082


	//----- nvinfo : EIATTR_KPARAM_INFO
	.align		4
.L_99:
        /*0008*/ 	.byte	0x04, 0x17
        /*000a*/ 	.short	(.L_101 - .L_100)
.L_100:
        /*000c*/ 	.word	0x00000000
        /*0010*/ 	.short	0x0003
        /*0012*/ 	.short	0x0014
        /*0014*/ 	.byte	0x00, 0xf0, 0x11, 0x00


	//----- nvinfo : EIATTR_KPARAM_INFO
	.align		4
.L_101:
        /*0018*/ 	.byte	0x04, 0x17
        /*001a*/ 	.short	(.L_103 - .L_102)
.L_102:
        /*001c*/ 	.word	0x00000000
        /*0020*/ 	.short	0x0002
        /*0022*/ 	.short	0x0010
        /*0024*/ 	.byte	0x00, 0xf0, 0x11, 0x00


	//----- nvinfo : EIATTR_KPARAM_INFO
	.align		4
.L_103:
        /*0028*/ 	.byte	0x04, 0x17
        /*002a*/ 	.short	(.L_105 - .L_104)
.L_104:
        /*002c*/ 	.word	0x00000000
        /*0030*/ 	.short	0x0001
        /*0032*/ 	.short	0x0008
        /*0034*/ 	.byte	0x00, 0xf5, 0x21, 0x00


	//----- nvinfo : EIATTR_KPARAM_INFO
	.align		4
.L_105:
        /*0038*/ 	.byte	0x04, 0x17
        /*003a*/ 	.short	(.L_107 - .L_106)
.L_106:
        /*003c*/ 	.word	0x00000000
        /*0040*/ 	.short	0x0000
        /*0042*/ 	.short	0x0000
        /*0044*/ 	.byte	0x00, 0xf5, 0x21, 0x00


	//----- nvinfo : EIATTR_SPARSE_MMA_MASK
	.align		4
.L_107:
        /*0048*/ 	.byte	0x03, 0x50
        /*004a*/ 	.short	0x0000


	//----- nvinfo : EIATTR_MAXREG_COUNT
	.align		4
        /*004c*/ 	.byte	0x03, 0x1b
        /*004e*/ 	.short	0x00ff


	//----- nvinfo : EIATTR_NUM_BARRIERS
	.align		4
        /*0050*/ 	.byte	0x02, 0x4c
        /*0052*/ 	.byte	0x01
	.zero		1


	//----- nvinfo : EIATTR_MERCURY_ISA_VERSION
	.align		4
        /*0054*/ 	.byte	0x03, 0x5f
        /*0056*/ 	.short	0x0101


	//----- nvinfo : EIATTR_VRC_CTA_INIT_COUNT
	.align		4
        /*0058*/ 	.byte	0x02, 0x4a
	.zero		1
	.zero		1


	//----- nvinfo : EIATTR_EXIT_INSTR_OFFSETS
	.align		4
        /*005c*/ 	.byte	0x04, 0x1c
        /*005e*/ 	.short	(.L_109 - .L_108)


	//   ....[0]....
.L_108:
        /*0060*/ 	.word	0x000001a0


	//   ....[1]....
        /*0064*/ 	.word	0x00000250


	//----- nvinfo : EIATTR_CBANK_PARAM_SIZE
	.align		4
.L_109:
        /*0068*/ 	.byte	0x03, 0x19
        /*006a*/ 	.short	0x0018


	//----- nvinfo : EIATTR_PARAM_CBANK
	.align		4
        /*006c*/ 	.byte	0x04, 0x0a
        /*006e*/ 	.short	(.L_111 - .L_110)
	.align		4
.L_110:
        /*0070*/ 	.word	index@(.nv.constant0._Z23matrix_transpose_kernelPKfPfii)
        /*0074*/ 	.short	0x0380
        /*0076*/ 	.short	0x0018


	//----- nvinfo : EIATTR_SW_WAR
	.align		4
.L_111:
        /*0078*/ 	.byte	0x04, 0x36
        /*007a*/ 	.short	(.L_113 - .L_112)
.L_112:
        /*007c*/ 	.word	0x00000008
.L_113:


//--------------------- .nv.info._Z29matrix_transpose_naive_kernelPKfPfii --------------------------
	.section	.nv.info._Z29matrix_transpose_naive_kernelPKfPfii,"",@"SHT_CUDA_INFO"
	.sectionflags	@""
	.align	4


	//----- nvinfo : EIATTR_CUDA_API_VERSION
	.align		4
        /*0000*/ 	.byte	0x04, 0x37
        /*0002*/ 	.short	(.L_115 - .L_114)
.L_114:
        /*0004*/ 	.word	0x00000082


	//----- nvinfo : EIATTR_KPARAM_INFO
	.align		4
.L_115:
        /*0008*/ 	.byte	0x04, 0x17
        /*000a*/ 	.short	(.L_117 - .L_116)
.L_116:
        /*000c*/ 	.word	0x00000000
        /*0010*/ 	.short	0x0003
        /*0012*/ 	.short	0x0014
        /*0014*/ 	.byte	0x00, 0xf0, 0x11, 0x00


	//----- nvinfo : EIATTR_KPARAM_INFO
	.align		4
.L_117:
        /*0018*/ 	.byte	0x04, 0x17
        /*001a*/ 	.short	(.L_119 - .L_118)
.L_118:
        /*001c*/ 	.word	0x00000000
        /*0020*/ 	.short	0x0002
        /*0022*/ 	.short	0x0010
        /*0024*/ 	.byte	0x00, 0xf0, 0x11, 0x00


	//----- nvinfo : EIATTR_KPARAM_INFO
	.align		4
.L_119:
        /*0028*/ 	.byte	0x04, 0x17
        /*002a*/ 	.short	(.L_121 - .L_120)
.L_120:
        /*002c*/ 	.word	0x00000000
        /*0030*/ 	.short	0x0001
        /*0032*/ 	.short	0x0008
        /*0034*/ 	.byte	0x00, 0xf5, 0x21, 0x00


	//----- nvinfo : EIATTR_KPARAM_INFO
	.align		4
.L_121:
        /*0038*/ 	.byte	0x04, 0x17
        /*003a*/ 	.short	(.L_123 - .L_122)
.L_122:
        /*003c*/ 	.word	0x00000000
        /*0040*/ 	.short	0x0000
        /*0042*/ 	.short	0x0000
        /*0044*/ 	.byte	0x00, 0xf5, 0x21, 0x00


	//----- nvinfo : EIATTR_SPARSE_MMA_MASK
	.align		4
.L_123:
        /*0048*/ 	.byte	0x03, 0x50
        /*004a*/ 	.short	0x0000


	//----- nvinfo : EIATTR_MAXREG_COUNT
	.align		4
        /*004c*/ 	.byte	0x03, 0x1b
        /*004e*/ 	.short	0x00ff


	//----- nvinfo : EIATTR_MERCURY_ISA_VERSION
	.align		4
        /*0050*/ 	.byte	0x03, 0x5f
        /*0052*/ 	.short	0x0101


	//----- nvinfo : EIATTR_VRC_CTA_INIT_COUNT
	.align		4
        /*0054*/ 	.byte	0x02, 0x4a
	.zero		1
	.zero		1


	//----- nvinfo : EIATTR_EXIT_INSTR_OFFSETS
	.align		4
        /*0058*/ 	.byte	0x04, 0x1c
        /*005a*/ 	.short	(.L_125 - .L_124)


	//   ....[0]....
.L_124:
        /*005c*/ 	.word	0x000000c0


	//   ....[1]....
        /*0060*/ 	.word	0x00000160


	//----- nvinfo : EIATTR_CBANK_PARAM_SIZE
	.align		4
.L_125:
        /*0064*/ 	.byte	0x03, 0x19
        /*0066*/ 	.short	0x0018


	//----- nvinfo : EIATTR_PARAM_CBANK
	.align		4
        /*0068*/ 	.byte	0x04, 0x0a
        /*006a*/ 	.short	(.L_127 - .L_126)
	.align		4
.L_126:
        /*006c*/ 	.word	index@(.nv.constant0._Z29matrix_transpose_naive_kernelPKfPfii)
        /*0070*/ 	.short	0x0380
        /*0072*/ 	.short	0x0018


	//----- nvinfo : EIATTR_SW_WAR
	.align		4
.L_127:
        /*0074*/ 	.byte	0x04, 0x36
        /*0076*/ 	.short	(.L_129 - .L_128)
.L_128:
        /*0078*/ 	.word	0x00000008
.L_129:


//--------------------- .nv.info._Z27transpose_shmem_bank_kernelPKfPfiiiiii --------------------------
	.section	.nv.info._Z27transpose_shmem_bank_kernelPKfPfiiiiii,"",@"SHT_CUDA_INFO"
	.sectionflags	@""
	.align	4


	//----- nvinfo : EIATTR_CUDA_API_VERSION
	.align		4
        /*0000*/ 	.byte	0x04, 0x37
        /*0002*/ 	.short	(.L_131 - .L_130)
.L_130:
        /*0004*/ 	.word	0x00000082


	//----- nvinfo : EIATTR_KPARAM_INFO
	.align		4
.L_131:
        /*0008*/ 	.byte	0x04, 0x17
        /*000a*/ 	.short	(.L_133 - .L_132)
.L_132:
        /*000c*/ 	.word	0x00000000
        /*0010*/ 	.short	0x0007
        /*0012*/ 	.short	0x0024
        /*0014*/ 	.byte	0x00, 0xf0, 0x11, 0x00


	//----- nvinfo : EIATTR_KPARAM_INFO
	.align		4
.L_133:
        /*0018*/ 	.byte	0x04, 0x17
        /*001a*/ 	.short	(.L_135 - .L_134)
.L_134:
        /*001c*/ 	.word	0x00000000
        /*0020*/ 	.short	0x0006
        /*0022*/ 	.short	0x0020
        /*0024*/ 	.byte	0x00, 0xf0, 0x11, 0x00


	//----- nvinfo : EIATTR_KPARAM_INFO
	.align		4
.L_135:
        /*0028*/ 	.byte	0x04, 0x17
        /*002a*/ 	.short	(.L_137 - .L_136)
.L_136:
        /*002c*/ 	.word	0x00000000
        /*0030*/ 	.short	0x0005
        /*0032*/ 	.short	0x001c
        /*0034*/ 	.byte	0x00, 0xf0, 0x11, 0x00


	//----- nvinfo : EIATTR_KPARAM_INFO
	.align		4
.L_137:
        /*0038*/ 	.byte	0x04, 0x17
        /*003a*/ 	.short	(.L_139 - .L_138)
.L_138:
        /*003c*/ 	.word	0x00000000
        /*0040*/ 	.short	0x0004
        /*0042*/ 	.short	0x0018
        /*0044*/ 	.byte	0x00, 0xf0, 0x11, 0x00


	//----- nvinfo : EIATTR_KPARAM_INFO
	.align		4
.L_139:
        /*0048*/ 	.byte	0x04, 0x17
        /*004a*/ 	.short	(.L_141 - .L_140)
.L_140:
        /*004c*/ 	.word	0x00000000
        /*0050*/ 	.short	0x0003
        /*0052*/ 	.short	0x0014
        /*0054*/ 	.byte	0x00, 0xf0, 0x11, 0x00


	//----- nvinfo : EIATTR_KPARAM_INFO
	.align		4
.L_141:
        /*0058*/ 	.byte	0x04, 0x17
        /*005a*/ 	.short	(.L_143 - .L_142)
.L_142:
        /*005c*/ 	.word	0x00000000
        /*0060*/ 	.short	0x0002
        /*0062*/ 	.short	0x0010
        /*0064*/ 	.byte	0x00, 0xf0, 0x11, 0x00


	//----- nvinfo : EIATTR_KPARAM_INFO
	.align		4
.L_143:
        /*0068*/ 	.byte	0x04, 0x17
        /*006a*/ 	.short	(.L_145 - .L_144)
.L_144:
        /*006c*/ 	.word	0x00000000
        /*0070*/ 	.short	0x0001
        /*0072*/ 	.short	0x0008
        /*0074*/ 	.byte	0x00, 0xf5, 0x21, 0x00


	//----- nvinfo : EIATTR_KPARAM_INFO
	.align		4
.L_145:
        /*0078*/ 	.byte	0x04, 0x17
        /*007a*/ 	.short	(.L_147 - .L_146)
.L_146:
        /*007c*/ 	.word	0x00000000
        /*0080*/ 	.short	0x0000
        /*0082*/ 	.short	0x0000
        /*0084*/ 	.byte	0x00, 0xf5, 0x21, 0x00


	//----- nvinfo : EIATTR_SPARSE_MMA_MASK
	.align		4
.L_147:
        /*0088*/ 	.byte	0x03, 0x50
        /*008a*/ 	.short	0x0000


	//----- nvinfo : EIATTR_MAXREG_COUNT
	.align		4
        /*008c*/ 	.byte	0x03, 0x1b
        /*008e*/ 	.short	0x00ff


	//----- nvinfo : EIATTR_NUM_BARRIERS
	.align		4
        /*0090*/ 	.byte	0x02, 0x4c
        /*0092*/ 	.byte	0x01
	.zero		1


	//----- nvinfo : EIATTR_MERCURY_ISA_VERSION
	.align		4
        /*0094*/ 	.byte	0x03, 0x5f
        /*0096*/ 	.short	0x0101


	//----- nvinfo : EIATTR_VRC_CTA_INIT_COUNT
	.align		4
        /*0098*/ 	.byte	0x02, 0x4a
	.zero		1
	.zero		1


	//----- nvinfo : EIATTR_EXIT_INSTR_OFFSETS
	.align		4
        /*009c*/ 	.byte	0x04, 0x1c
        /*009e*/ 	.short	(.L_149 - .L_148)


	//   ....[0]....
.L_148:
        /*00a0*/ 	.word	0x00000930


	//   ....[1]....
        /*00a4*/ 	.word	0x00000a00


	//----- nvinfo : EIATTR_CRS_STACK_SIZE
	.align		4
.L_149:
        /*00a8*/ 	.byte	0x04, 0x1e
        /*00aa*/ 	.short	(.L_151 - .L_150)
.L_150:
        /*00ac*/ 	.word	0x00000000


	//----- nvinfo : EIATTR_CBANK_PARAM_SIZE
	.align		4
.L_151:
        /*00b0*/ 	.byte	0x03, 0x19
        /*00b2*/ 	.short	0x0028


	//----- nvinfo : EIATTR_PARAM_CBANK
	.align		4
        /*00b4*/ 	.byte	0x04, 0x0a
        /*00b6*/ 	.short	(.L_153 - .L_152)
	.align		4
.L_152:
        /*00b8*/ 	.word	index@(.nv.constant0._Z27transpose_shmem_bank_kernelPKfPfiiiiii)
        /*00bc*/ 	.short	0x0380
        /*00be*/ 	.short	0x0028


	//----- nvinfo : EIATTR_SW_WAR
	.align		4
.L_153:
        /*00c0*/ 	.byte	0x04, 0x36
        /*00c2*/ 	.short	(.L_155 - .L_154)
.L_154:
        /*00c4*/ 	.word	0x00000008
.L_155:


//--------------------- .nv.info._Z22transpose_shmem_kernelPKfPfiiiiii --------------------------
	.section	.nv.info._Z22transpose_shmem_kernelPKfPfiiiiii,"",@"SHT_CUDA_INFO"
	.sectionflags	@""
	.align	4


	//----- nvinfo : EIATTR_CUDA_API_VERSION
	.align		4
        /*0000*/ 	.byte	0x04, 0x37
        /*0002*/ 	.short	(.L_157 - .L_156)
.L_156:
        /*0004*/ 	.word	0x00000082


	//----- nvinfo : EIATTR_KPARAM_INFO
	.align		4
.L_157:
        /*0008*/ 	.byte	0x04, 0x17
        /*000a*/ 	.short	(.L_159 - .L_158)
.L_158:
        /*000c*/ 	.word	0x00000000
        /*0010*/ 	.short	0x0007
        /*0012*/ 	.short	0x0024
        /*0014*/ 	.byte	0x00, 0xf0, 0x11, 0x00


	//----- nvinfo : EIATTR_KPARAM_INFO
	.align		4
.L_159:
        /*0018*/ 	.byte	0x04, 0x17
        /*001a*/ 	.short	(.L_161 - .L_160)
.L_160:
        /*001c*/ 	.word	0x00000000
        /*0020*/ 	.short	0x0006
        /*0022*/ 	.short	0x0020
        /*0024*/ 	.byte	0x00, 0xf0, 0x11, 0x00


	//----- nvinfo : EIATTR_KPARAM_INFO
	.align		4
.L_161:
        /*0028*/ 	.byte	0x04, 0x17
        /*002a*/ 	.short	(.L_163 - .L_162)
.L_162:
        /*002c*/ 	.word	0x00000000
        /*0030*/ 	.short	0x0005
        /*0032*/ 	.short	0x001c
        /*0034*/ 	.byte	0x00, 0xf0, 0x11, 0x00


	//----- nvinfo : EIATTR_KPARAM_INFO
	.align		4
.L_163:
        /*0038*/ 	.byte	0x04, 0x17
        /*003a*/ 	.short	(.L_165 - .L_164)
.L_164:
        /*003c*/ 	.word	0x00000000
        /*0040*/ 	.short	0x0004
        /*0042*/ 	.short	0x0018
        /*0044*/ 	.byte	0x00, 0xf0, 0x11, 0x00


	//----- nvinfo : EIATTR_KPARAM_INFO
	.align		4
.L_165:
        /*0048*/ 	.byte	0x04, 0x17
        /*004a*/ 	.short	(.L_167 - .L_166)
.L_166:
        /*004c*/ 	.word	0x00000000
        /*0050*/ 	.short	0x0003
        /*0052*/ 	.short	0x0014
        /*0054*/ 	.byte	0x00, 0xf0, 0x11, 0x00


	//----- nvinfo : EIATTR_KPARAM_INFO
	.align		4
.L_167:
        /*0058*/ 	.byte	0x04, 0x17
        /*005a*/ 	.short	(.L_169 - .L_168)
.L_168:
        /*005c*/ 	.word	0x00000000
        /*0060*/ 	.short	0x0002
        /*0062*/ 	.short	0x0010
        /*0064*/ 	.byte	0x00, 0xf0, 0x11, 0x00


	//----- nvinfo : EIATTR_KPARAM_INFO
	.align		4
.L_169:
        /*0068*/ 	.byte	0x04, 0x17
        /*006a*/ 	.short	(.L_171 - .L_170)
.L_170:
        /*006c*/ 	.word	0x00000000
        /*0070*/ 	.short	0x0001
        /*0072*/ 	.short	0x0008
        /*0074*/ 	.byte	0x00, 0xf5, 0x21, 0x00


	//----- nvinfo : EIATTR_KPARAM_INFO
	.align		4
.L_171:
        /*0078*/ 	.byte	0x04, 0x17
        /*007a*/ 	.short	(.L_173 - .L_172)
.L_172:
        /*007c*/ 	.word	0x00000000
        /*0080*/ 	.short	0x0000
        /*0082*/ 	.short	0x0000
        /*0084*/ 	.byte	0x00, 0xf5, 0x21, 0x00


	//----- nvinfo : EIATTR_SPARSE_MMA_MASK
	.align		4
.L_173:
        /*0088*/ 	.byte	0x03, 0x50
        /*008a*/ 	.short	0x0000


	//----- nvinfo : EIATTR_MAXREG_COUNT
	.align		4
        /*008c*/ 	.byte	0x03, 0x1b
        /*008e*/ 	.short	0x00ff


	//----- nvinfo : EIATTR_NUM_BARRIERS
	.align		4
        /*0090*/ 	.byte	0x02, 0x4c
        /*0092*/ 	.byte	0x01
	.zero		1


	//----- nvinfo : EIATTR_MERCURY_ISA_VERSION
	.align		4
        /*0094*/ 	.byte	0x03, 0x5f
        /*0096*/ 	.short	0x0101


	//----- nvinfo : EIATTR_VRC_CTA_INIT_COUNT
	.align		4
        /*0098*/ 	.byte	0x02, 0x4a
	.zero		1
	.zero		1


	//----- nvinfo : EIATTR_EXIT_INSTR_OFFSETS
	.align		4
        /*009c*/ 	.byte	0x04, 0x1c
        /*009e*/ 	.short	(.L_175 - .L_174)


	//   ....[0]....
.L_174:
        /*00a0*/ 	.word	0x00000940


	//   ....[1]....
        /*00a4*/ 	.word	0x00000a10


	//----- nvinfo : EIATTR_CRS_STACK_SIZE
	.align		4
.L_175:
        /*00a8*/ 	.byte	0x04, 0x1e
        /*00aa*/ 	.short	(.L_177 - .L_176)
.L_176:
        /*00ac*/ 	.word	0x00000000


	//----- nvinfo : EIATTR_CBANK_PARAM_SIZE
	.align		4
.L_177:
        /*00b0*/ 	.byte	0x03, 0x19
        /*00b2*/ 	.short	0x0028


	//----- nvinfo : EIATTR_PARAM_CBANK
	.align		4
        /*00b4*/ 	.byte	0x04, 0x0a
        /*00b6*/ 	.short	(.L_179 - .L_178)
	.align		4
.L_178:
        /*00b8*/ 	.word	index@(.nv.constant0._Z22transpose_shmem_kernelPKfPfiiiiii)
        /*00bc*/ 	.short	0x0380
        /*00be*/ 	.short	0x0028


	//----- nvinfo : EIATTR_SW_WAR
	.align		4
.L_179:
        /*00c0*/ 	.byte	0x04, 0x36
        /*00c2*/ 	.short	(.L_181 - .L_180)
.L_180:
        /*00c4*/ 	.word	0x00000008
.L_181:


//--------------------- .nv.info._Z22transpose_naive_kernelPKfPfiiiiii --------------------------
	.section	.nv.info._Z22transpose_naive_kernelPKfPfiiiiii,"",@"SHT_CUDA_INFO"
	.sectionflags	@""
	.align	4


	//----- nvinfo : EIATTR_CUDA_API_VERSION
	.align		4
        /*0000*/ 	.byte	0x04, 0x37
        /*0002*/ 	.short	(.L_183 - .L_182)
.L_182:
        /*0004*/ 	.word	0x00000082


	//----- nvinfo : EIATTR_KPARAM_INFO
	.align		4
.L_183:
        /*0008*/ 	.byte	0x04, 0x17
        /*000a*/ 	.short	(.L_185 - .L_184)
.L_184:
        /*000c*/ 	.word	0x00000000
        /*0010*/ 	.short	0x0007
        /*0012*/ 	.short	0x0024
        /*0014*/ 	.byte	0x00, 0xf0, 0x11, 0x00


	//----- nvinfo : EIATTR_KPARAM_INFO
	.align		4
.L_185:
        /*0018*/ 	.byte	0x04, 0x17
        /*001a*/ 	.short	(.L_187 - .L_186)
.L_186:
        /*001c*/ 	.word	0x00000000
        /*0020*/ 	.short	0x0006
        /*0022*/ 	.short	0x0020
        /*0024*/ 	.byte	0x00, 0xf0, 0x11, 0x00


	//----- nvinfo : EIATTR_KPARAM_INFO
	.align		4
.L_187:
        /*0028*/ 	.byte	0x04, 0x17
        /*002a*/ 	.short	(.L_189 - .L_188)
.L_188:
        /*002c*/ 	.word	0x00000000
        /*0030*/ 	.short	0x0005
        /*0032*/ 	.short	0x001c
        /*0034*/ 	.byte	0x00, 0xf0, 0x11, 0x00


	//----- nvinfo : EIATTR_KPARAM_INFO
	.align		4
.L_189:
        /*0038*/ 	.byte	0x04, 0x17
        /*003a*/ 	.short	(.L_191 - .L_190)
.L_190:
        /*003c*/ 	.word	0x00000000
        /*0040*/ 	.short	0x0004
        /*0042*/ 	.short	0x0018
        /*0044*/ 	.byte	0x00, 0xf0, 0x11, 0x00


	//----- nvinfo : EIATTR_KPARAM_INFO
	.align		4
.L_191:
        /*0048*/ 	.byte	0x04, 0x17
        /*004a*/ 	.short	(.L_193 - .L_192)
.L_192:
        /*004c*/ 	.word	0x00000000
        /*0050*/ 	.short	0x0003
        /*0052*/ 	.short	0x0014
        /*0054*/ 	.byte	0x00, 0xf0, 0x11, 0x00


	//----- nvinfo : EIATTR_KPARAM_INFO
	.align		4
.L_193:
        /*0058*/ 	.byte	0x04, 0x17
        /*005a*/ 	.short	(.L_195 - .L_194)
.L_194:
        /*005c*/ 	.word	0x00000000
        /*0060*/ 	.short	0x0002
        /*0062*/ 	.short	0x0010
        /*0064*/ 	.byte	0x00, 0xf0, 0x11, 0x00


	//----- nvinfo : EIATTR_KPARAM_INFO
	.align		4
.L_195:
        /*0068*/ 	.byte	0x04, 0x17
        /*006a*/ 	.short	(.L_197 - .L_196)
.L_196:
        /*006c*/ 	.word	0x00000000
        /*0070*/ 	.short	0x0001
        /*0072*/ 	.short	0x0008
        /*0074*/ 	.byte	0x00, 0xf5, 0x21, 0x00


	//----- nvinfo : EIATTR_KPARAM_INFO
	.align		4
.L_197:
        /*0078*/ 	.byte	0x04, 0x17
        /*007a*/ 	.short	(.L_199 - .L_198)
.L_198:
        /*007c*/ 	.word	0x00000000
        /*0080*/ 	.short	0x0000
        /*0082*/ 	.short	0x0000
        /*0084*/ 	.byte	0x00, 0xf5, 0x21, 0x00


	//----- nvinfo : EIATTR_SPARSE_MMA_MASK
	.align		4
.L_199:
        /*0088*/ 	.byte	0x03, 0x50
        /*008a*/ 	.short	0x0000


	//----- nvinfo : EIATTR_MAXREG_COUNT
	.align		4
        /*008c*/ 	.byte	0x03, 0x1b
        /*008e*/ 	.short	0x00ff


	//----- nvinfo : EIATTR_MERCURY_ISA_VERSION
	.align		4
        /*0090*/ 	.byte	0x03, 0x5f
        /*0092*/ 	.short	0x0101


	//----- nvinfo : EIATTR_VRC_CTA_INIT_COUNT
	.align		4
        /*0094*/ 	.byte	0x02, 0x4a
	.zero		1
	.zero		1


	//----- nvinfo : EIATTR_EXIT_INSTR_OFFSETS
	.align		4
        /*0098*/ 	.byte	0x04, 0x1c
        /*009a*/ 	.short	(.L_201 - .L_200)


	//   ....[0]....
.L_200:
        /*009c*/ 	.word	0x00000120


	//   ....[1]....
        /*00a0*/ 	.word	0x00000590


	//----- nvinfo : EIATTR_CBANK_PARAM_SIZE
	.align		4
.L_201:
        /*00a4*/ 	.byte	0x03, 0x19
        /*00a6*/ 	.short	0x0028


	//----- nvinfo : EIATTR_PARAM_CBANK
	.align		4
        /*00a8*/ 	.byte	0x04, 0x0a
        /*00aa*/ 	.short	(.L_203 - .L_202)
	.align		4
.L_202:
        /*00ac*/ 	.word	index@(.nv.constant0._Z22transpose_naive_kernelPKfPfiiiiii)
        /*00b0*/ 	.short	0x0380
        /*00b2*/ 	.short	0x0028


	//----- nvinfo : EIATTR_SW_WAR
	.align		4
.L_203:
        /*00b4*/ 	.byte	0x04, 0x36
        /*00b6*/ 	.short	(.L_205 - .L_204)
.L_204:
        /*00b8*/ 	.word	0x00000008
.L_205:


//--------------------- .nv.info._Z15copy_shm_kernelPKfPfiiiiii --------------------------
	.section	.nv.info._Z15copy_shm_kernelPKfPfiiiiii,"",@"SHT_CUDA_INFO"
	.sectionflags	@""
	.align	4


	//----- nvinfo : EIATTR_CUDA_API_VERSION
	.align		4
        /*0000*/ 	.byte	0x04, 0x37
        /*0002*/ 	.short	(.L_207 - .L_206)
.L_206:
        /*0004*/ 	.word	0x00000082


	//----- nvinfo : EIATTR_KPARAM_INFO
	.align		4
.L_207:
        /*0008*/ 	.byte	0x04, 0x17
        /*000a*/ 	.short	(.L_209 - .L_208)
.L_208:
        /*000c*/ 	.word	0x00000000
        /*0010*/ 	.short	0x0007
        /*0012*/ 	.short	0x0024
        /*0014*/ 	.byte	0x00, 0xf0, 0x11, 0x00


	//----- nvinfo : EIATTR_KPARAM_INFO
	.align		4
.L_209:
        /*0018*/ 	.byte	0x04, 0x17
        /*001a*/ 	.short	(.L_211 - .L_210)
.L_210:
        /*001c*/ 	.word	0x00000000
        /*0020*/ 	.short	0x0006
        /*0022*/ 	.short	0x0020
        /*0024*/ 	.byte	0x00, 0xf0, 0x11, 0x00


	//----- nvinfo : EIATTR_KPARAM_INFO
	.align		4
.L_211:
        /*0028*/ 	.byte	0x04, 0x17
        /*002a*/ 	.short	(.L_213 - .L_212)
.L_212:
        /*002c*/ 	.word	0x00000000
        /*0030*/ 	.short	0x0005
        /*0032*/ 	.short	0x001c
        /*0034*/ 	.byte	0x00, 0xf0, 0x11, 0x00


	//----- nvinfo : EIATTR_KPARAM_INFO
	.align		4
.L_213:
        /*0038*/ 	.byte	0x04, 0x17
        /*003a*/ 	.short	(.L_215 - .L_214)
.L_214:
        /*003c*/ 	.word	0x00000000
        /*0040*/ 	.short	0x0004
        /*0042*/ 	.short	0x0018
        /*0044*/ 	.byte	0x00, 0xf0, 0x11, 0x00


	//----- nvinfo : EIATTR_KPARAM_INFO
	.align		4
.L_215:
        /*0048*/ 	.byte	0x04, 0x17
        /*004a*/ 	.short	(.L_217 - .L_216)
.L_216:
        /*004c*/ 	.word	0x00000000
        /*0050*/ 	.short	0x0003
        /*0052*/ 	.short	0x0014
        /*0054*/ 	.byte	0x00, 0xf0, 0x11, 0x00


	//----- nvinfo : EIATTR_KPARAM_INFO
	.align		4
.L_217:
        /*0058*/ 	.byte	0x04, 0x17
        /*005a*/ 	.short	(.L_219 - .L_218)
.L_218:
        /*005c*/ 	.word	0x00000000
        /*0060*/ 	.short	0x0002
        /*0062*/ 	.short	0x0010
        /*0064*/ 	.byte	0x00, 0xf0, 0x11, 0x00


	//----- nvinfo : EIATTR_KPARAM_INFO
	.align		4
.L_219:
        /*0068*/ 	.byte	0x04, 0x17
        /*006a*/ 	.short	(.L_221 - .L_220)
.L_220:
        /*006c*/ 	.word	0x00000000
        /*0070*/ 	.short	0x0001
        /*0072*/ 	.short	0x0008
        /*0074*/ 	.byte	0x00, 0xf5, 0x21, 0x00


	//----- nvinfo : EIATTR_KPARAM_INFO
	.align		4
.L_221:
        /*0078*/ 	.byte	0x04, 0x17
        /*007a*/ 	.short	(.L_223 - .L_222)
.L_222:
        /*007c*/ 	.word	0x00000000
        /*0080*/ 	.short	0x0000
        /*0082*/ 	.short	0x0000
        /*0084*/ 	.byte	0x00, 0xf5, 0x21, 0x00


	//----- nvinfo : EIATTR_SPARSE_MMA_MASK
	.align		4
.L_223:
        /*0088*/ 	.byte	0x03, 0x50
        /*008a*/ 	.short	0x0000


	//----- nvinfo : EIATTR_MAXREG_COUNT
	.align		4
        /*008c*/ 	.byte	0x03, 0x1b
        /*008e*/ 	.short	0x00ff


	//----- nvinfo : EIATTR_NUM_BARRIERS
	.align		4
        /*0090*/ 	.byte	0x02, 0x4c
        /*0092*/ 	.byte	0x01
	.zero		1


	//----- nvinfo : EIATTR_MERCURY_ISA_VERSION
	.align		4
        /*0094*/ 	.byte	0x03, 0x5f
        /*0096*/ 	.short	0x0101


	//----- nvinfo : EIATTR_VRC_CTA_INIT_COUNT
	.align		4
        /*0098*/ 	.byte	0x02, 0x4a
	.zero		1
	.zero		1


	//----- nvinfo : EIATTR_EXIT_INSTR_OFFSETS
	.align		4
        /*009c*/ 	.byte	0x04, 0x1c
        /*009e*/ 	.short	(.L_225 - .L_224)


	//   ....[0]....
.L_224:
        /*00a0*/ 	.word	0x000001d0


	//   ....[1]....
        /*00a4*/ 	.word	0x00000220


	//----- nvinfo : EIATTR_CBANK_PARAM_SIZE
	.align		4
.L_225:
        /*00a8*/ 	.byte	0x03, 0x19
        /*00aa*/ 	.short	0x0028


	//----- nvinfo : EIATTR_PARAM_CBANK
	.align		4
        /*00ac*/ 	.byte	0x04, 0x0a
        /*00ae*/ 	.short	(.L_227 - .L_226)
	.align		4
.L_226:
        /*00b0*/ 	.word	index@(.nv.constant0._Z15copy_shm_kernelPKfPfiiiiii)
        /*00b4*/ 	.short	0x0380
        /*00b6*/ 	.short	0x0028


	//----- nvinfo : EIATTR_SW_WAR
	.align		4
.L_227:
        /*00b8*/ 	.byte	0x04, 0x36
        /*00ba*/ 	.short	(.L_229 - .L_228)
.L_228:
        /*00bc*/ 	.word	0x00000008
.L_229:


//--------------------- .nv.info._Z11copy_kernelPKfPfiiiiii --------------------------
	.section	.nv.info._Z11copy_kernelPKfPfiiiiii,"",@"SHT_CUDA_INFO"
	.sectionflags	@""
	.align	4


	//----- nvinfo : EIATTR_CUDA_API_VERSION
	.align		4
        /*0000*/ 	.byte	0x04, 0x37
        /*0002*/ 	.short	(.L_231 - .L_230)
.L_230:
        /*0004*/ 	.word	0x00000082


	//----- nvinfo : EIATTR_KPARAM_INFO
	.align		4
.L_231:
        /*0008*/ 	.byte	0x04, 0x17
        /*000a*/ 	.short	(.L_233 - .L_232)
.L_232:
        /*000c*/ 	.word	0x00000000
        /*0010*/ 	.short	0x0007
        /*0012*/ 	.short	0x0024
        /*0014*/ 	.byte	0x00, 0xf0, 0x11, 0x00


	//----- nvinfo : EIATTR_KPARAM_INFO
	.align		4
.L_233:
        /*0018*/ 	.byte	0x04, 0x17
        /*001a*/ 	.short	(.L_235 - .L_234)
.L_234:
        /*001c*/ 	.word	0x00000000
        /*0020*/ 	.short	0x0006
        /*0022*/ 	.short	0x0020
        /*0024*/ 	.byte	0x00, 0xf0, 0x11, 0x00


	//----- nvinfo : EIATTR_KPARAM_INFO
	.align		4
.L_235:
        /*0028*/ 	.byte	0x04, 0x17
        /*002a*/ 	.short	(.L_237 - .L_236)
.L_236:
        /*002c*/ 	.word	0x00000000
        /*0030*/ 	.short	0x0005
        /*0032*/ 	.short	0x001c
        /*0034*/ 	.byte	0x00, 0xf0, 0x11, 0x00


	//----- nvinfo : EIATTR_KPARAM_INFO
	.align		4
.L_237:
        /*0038*/ 	.byte	0x04, 0x17
        /*003a*/ 	.short	(.L_239 - .L_238)
.L_238:
        /*003c*/ 	.word	0x00000000
        /*0040*/ 	.short	0x0004
        /*0042*/ 	.short	0x0018
        /*0044*/ 	.byte	0x00, 0xf0, 0x11, 0x00


	//----- nvinfo : EIATTR_KPARAM_INFO
	.align		4
.L_239:
        /*0048*/ 	.byte	0x04, 0x17
        /*004a*/ 	.short	(.L_241 - .L_240)
.L_240:
        /*004c*/ 	.word	0x00000000
        /*0050*/ 	.short	0x0003
        /*0052*/ 	.short	0x0014
        /*0054*/ 	.byte	0x00, 0xf0, 0x11, 0x00


	//----- nvinfo : EIATTR_KPARAM_INFO
	.align		4
.L_241:
        /*0058*/ 	.byte	0x04, 0x17
        /*005a*/ 	.short	(.L_243 - .L_242)
.L_242:
        /*005c*/ 	.word	0x00000000
        /*0060*/ 	.short	0x0002
        /*0062*/ 	.short	0x0010
        /*0064*/ 	.byte	0x00, 0xf0, 0x11, 0x00


	//----- nvinfo : EIATTR_KPARAM_INFO
	.align		4
.L_243:
        /*0068*/ 	.byte	0x04, 0x17
        /*006a*/ 	.short	(.L_245 - .L_244)
.L_244:
        /*006c*/ 	.word	0x00000000
        /*0070*/ 	.short	0x0001
        /*0072*/ 	.short	0x0008
        /*0074*/ 	.byte	0x00, 0xf5, 0x21, 0x00


	//----- nvinfo : EIATTR_KPARAM_INFO
	.align		4
.L_245:
        /*0078*/ 	.byte	0x04, 0x17
        /*007a*/ 	.short	(.L_247 - .L_246)
.L_246:
        /*007c*/ 	.word	0x00000000
        /*0080*/ 	.short	0x0000
        /*0082*/ 	.short	0x0000
        /*0084*/ 	.byte	0x00, 0xf5, 0x21, 0x00


	//----- nvinfo : EIATTR_SPARSE_MMA_MASK
	.align		4
.L_247:
        /*0088*/ 	.byte	0x03, 0x50
        /*008a*/ 	.short	0x0000


	//----- nvinfo : EIATTR_MAXREG_COUNT
	.align		4
        /*008c*/ 	.byte	0x03, 0x1b
        /*008e*/ 	.short	0x00ff


	//----- nvinfo : EIATTR_MERCURY_ISA_VERSION
	.align		4
        /*0090*/ 	.byte	0x03, 0x5f
        /*0092*/ 	.short	0x0101


	//----- nvinfo : EIATTR_VRC_CTA_INIT_COUNT
	.align		4
        /*0094*/ 	.byte	0x02, 0x4a
	.zero		1
	.zero		1


	//----- nvinfo : EIATTR_EXIT_INSTR_OFFSETS
	.align		4
        /*0098*/ 	.byte	0x04, 0x1c
        /*009a*/ 	.short	(.L_249 - .L_248)


	//   ....[0]....
.L_248:
        /*009c*/ 	.word	0x00000120


	//   ....[1]....
        /*00a0*/ 	.word	0x000001c0


	//----- nvinfo : EIATTR_CBANK_PARAM_SIZE
	.align		4
.L_249:
        /*00a4*/ 	.byte	0x03, 0x19
        /*00a6*/ 	.short	0x0028


	//----- nvinfo : EIATTR_PARAM_CBANK
	.align		4
        /*00a8*/ 	.byte	0x04, 0x0a
        /*00aa*/ 	.short	(.L_251 - .L_250)
	.align		4
.L_250:
        /*00ac*/ 	.word	index@(.nv.constant0._Z11copy_kernelPKfPfiiiiii)
        /*00b0*/ 	.short	0x0380
        /*00b2*/ 	.short	0x0028


	//----- nvinfo : EIATTR_SW_WAR
	.align		4
.L_251:
        /*00b4*/ 	.byte	0x04, 0x36
        /*00b6*/ 	.short	(.L_253 - .L_252)
.L_252:
        /*00b8*/ 	.word	0x00000008
.L_253:


//--------------------- .nv.callgraph             --------------------------
	.section	.nv.callgraph,"",@"SHT_CUDA_CALLGRAPH"
	.align	4
	.sectionentsize	8
	.align		4
        /*0000*/ 	.word	0x00000000
	.align		4
        /*0004*/ 	.word	0xffffffff
	.align		4
        /*0008*/ 	.word	0x00000000
	.align		4
        /*000c*/ 	.word	0xfffffffe
	.align		4
        /*0010*/ 	.word	0x00000000
	.align		4
        /*0014*/ 	.word	0xfffffffd
	.align		4
        /*0018*/ 	.word	0x00000000
	.align		4
        /*001c*/ 	.word	0xfffffffc


//--------------------- .text._Z23transpose_021_v2_kernelPKfPfiiiiii --------------------------
	.section	.text._Z23transpose_021_v2_kernelPKfPfiiiiii,"ax",@progbits
	.align	128
        .global         _Z23transpose_021_v2_kernelPKfPfiiiiii
        .type           _Z23transpose_021_v2_kernelPKfPfiiiiii,@function
        .size           _Z23transpose_021_v2_kernelPKfPfiiiiii,(.L_x_18 - _Z23transpose_021_v2_kernelPKfPfiiiiii)
        .other          _Z23transpose_021_v2_kernelPKfPfiiiiii,@"STO_CUDA_ENTRY STV_DEFAULT"
_Z23transpose_021_v2_kernelPKfPfiiiiii:
.text._Z23transpose_021_v2_kernelPKfPfiiiiii:
[----:B------:R-:W-:Y:S08]  /*0000*/  LDC R1, c[0x0][0x37c] ;  /* 0x0000df00ff017b82 */ /* 0x000ff00000000800 */
[----:B------:R-:W0:Y:S01]  /*0010*/  LDC R0, c[0x0][0x39c] ;  /* 0x0000e700ff007b82 */ /* 0x000e220000000800 */
[----:B------:R-:W1:Y:S01]  /*0020*/  S2R R8, SR_TID.Z ;  /* 0x0000000000087919 */ /* 0x000e620000002300 */
[----:B------:R-:W2:Y:S01]  /*0030*/  LDCU.64 UR8, c[0x0][0x390] ;  /* 0x00007200ff0877ac */ /* 0x000ea20008000a00 */
[----:B------:R-:W-:Y:S01]  /*0040*/  BSSY.RECONVERGENT B0, `(.L_x_0) ;  /* 0x000008d000007945 */ /* 0x000fe20003800200 */
[----:B------:R-:W3:Y:S01]  /*0050*/  S2R R7, SR_TID.Y ;  /* 0x0000000000077919 */ /* 0x000ee20000002200 */
[----:B------:R-:W4:Y:S03]  /*0060*/  LDCU UR7, c[0x0][0x398] ;  /* 0x00007300ff0777ac */ /* 0x000f260008000800 */
[----:B------:R-:W5:Y:S01]  /*0070*/  LDC.64 R2, c[0x0][0x3a0] ;  /* 0x0000e800ff027b82 */ /* 0x000f620000000a00 */
[----:B------:R-:W2:Y:S01]  /*0080*/  S2R R6, SR_TID.X ;  /* 0x0000000000067919 */ /* 0x000ea20000002100 */
[----:B------:R-:W0:Y:S01]  /*0090*/  LDCU.64 UR4, c[0x0][0x358] ;  /* 0x00006b00ff0477ac */ /* 0x000e220008000a00 */
[----:B------:R-:W4:Y:S05]  /*00a0*/  S2R R12, SR_CTAID.Y ;  /* 0x00000000000c7919 */ /* 0x000f2a0000002600 */
[----:B------:R-:W2:Y:S01]  /*00b0*/  S2UR UR6, SR_CTAID.Z ;  /* 0x00000000000679c3 */ /* 0x000ea20000002700 */
[----:B------:R-:W4:Y:S01]  /*00c0*/  S2R R13, SR_CTAID.X ;  /* 0x00000000000d7919 */ /* 0x000f220000002500 */
[----:B0-----:R-:W-:-:S05]  /*00d0*/  IMAD.SHL.U32 R9, R0, 0x4, RZ ;  /* 0x0000000400097824 */ /* 0x001fca00078e00ff */
[C---:B------:R-:W-:Y:S02]  /*00e0*/  ISETP.EQ.AND P1, PT, R9.reuse, -0xc, PT ;  /* 0xfffffff40900780c */ /* 0x040fe40003f22270 */
[C---:B------:R-:W-:Y:S01]  /*00f0*/  ISETP.EQ.AND P6, PT, R9.reuse, -0x8, PT ;  /* 0xfffffff80900780c */ /* 0x040fe20003fc2270 */
[----:B-----5:R-:W-:Y:S01]  /*0100*/  IMAD.SHL.U32 R11, R2, 0x4, RZ ;  /* 0x00000004020b7824 */ /* 0x020fe200078e00ff */
[----:B------:R-:W-:Y:S01]  /*0110*/  ISETP.EQ.AND P5, PT, R9, -0x4, PT ;  /* 0xfffffffc0900780c */ /* 0x000fe20003fa2270 */
[----:B------:R-:W-:Y:S01]  /*0120*/  IMAD.SHL.U32 R14, R3, 0x4, RZ ;  /* 0x00000004030e7824 */ /* 0x000fe200078e00ff */
[C---:B------:R-:W-:Y:S02]  /*0130*/  ISETP.EQ.AND P0, PT, R9.reuse, RZ, PT ;  /* 0x000000ff0900720c */ /* 0x040fe40003f02270 */
[C---:B------:R-:W-:Y:S02]  /*0140*/  ISETP.EQ.AND P3, PT, R9.reuse, 0x4, PT ;  /* 0x000000040900780c */ /* 0x040fe40003f62270 */
[----:B------:R-:W-:-:S02]  /*0150*/  ISETP.EQ.AND P2, PT, R9, 0x8, PT ;  /* 0x000000080900780c */ /* 0x000fc40003f42270 */
[----:B------:R-:W-:Y:S01]  /*0160*/  ISETP.EQ.AND P4, PT, R11, -0xc, PT ;  /* 0xfffffff40b00780c */ /* 0x000fe20003f82270 */
[----:B-1----:R-:W-:Y:S01]  /*0170*/  @P1 IMAD.MOV.U32 R0, RZ, RZ, R8 ;  /* 0x000000ffff001224 */ /* 0x002fe200078e0008 */
[----:B------:R-:W-:Y:S01]  /*0180*/  ISETP.EQ.AND P1, PT, R9, 0xc, PT ;  /* 0x0000000c0900780c */ /* 0x000fe20003f22270 */
[----:B---3--:R-:W-:Y:S01]  /*0190*/  @P6 IMAD.MOV.U32 R0, RZ, RZ, R7 ;  /* 0x000000ffff006224 */ /* 0x008fe200078e0007 */
[C---:B------:R-:W-:Y:S01]  /*01a0*/  ISETP.EQ.AND P6, PT, R11.reuse, -0x8, PT ;  /* 0xfffffff80b00780c */ /* 0x040fe20003fc2270 */
[----:B--2---:R-:W-:Y:S01]  /*01b0*/  @P5 IMAD.MOV.U32 R0, RZ, RZ, R6 ;  /* 0x000000ffff005224 */ /* 0x004fe200078e0006 */
[C---:B------:R-:W-:Y:S01]  /*01c0*/  ISETP.EQ.AND P5, PT, R11.reuse, -0x4, PT ;  /* 0xfffffffc0b00780c */ /* 0x040fe20003fa2270 */
[----:B------:R-:W-:Y:S02]  /*01d0*/  @P0 IMAD.U32 R2, RZ, RZ, UR6 ;  /* 0x00000006ff020e24 */ /* 0x000fe4000f8e00ff */
[----:B----4-:R-:W-:Y:S02]  /*01e0*/  @P3 IMAD.MOV.U32 R2, RZ, RZ, R12 ;  /* 0x000000ffff023224 */ /* 0x010fe400078e000c */
[----:B------:R-:W-:Y:S01]  /*01f0*/  @P2 IMAD.MOV.U32 R2, RZ, RZ, R13 ;  /* 0x000000ffff022224 */ /* 0x000fe200078e000d */
[----:B------:R-:W0:Y:S01]  /*0200*/  @P0 LDC R0, c[0x0][0x390] ;  /* 0x0000e400ff000b82 */ /* 0x000e220000000800 */
[----:B------:R-:W-:Y:S01]  /*0210*/  ISETP.EQ.AND P0, PT, R14, -0xc, PT ;  /* 0xfffffff40e00780c */ /* 0x000fe20003f02270 */
[----:B------:R-:W-:Y:S01]  /*0220*/  @P4 IMAD.MOV.U32 R4, RZ, RZ, R8 ;  /* 0x000000ffff044224 */ /* 0x000fe200078e0008 */
[----:B------:R-:W-:-:S02]  /*0230*/  ISETP.EQ.AND P4, PT, R11, RZ, PT ;  /* 0x000000ff0b00720c */ /* 0x000fc40003f82270 */
[----:B------:R-:W-:Y:S01]  /*0240*/  @P6 IMAD.MOV.U32 R4, RZ, RZ, R7 ;  /* 0x000000ffff046224 */ /* 0x000fe200078e0007 */
[----:B------:R-:W-:Y:S01]  /*0250*/  ISETP.EQ.AND P6, PT, R11, 0x4, PT ;  /* 0x000000040b00780c */ /* 0x000fe20003fc2270 */
[----:B------:R-:W-:Y:S01]  /*0260*/  @P5 IMAD.MOV.U32 R4, RZ, RZ, R6 ;  /* 0x000000ffff045224 */ /* 0x000fe200078e0006 */
[----:B------:R-:W1:Y:S01]  /*0270*/  @P1 LDC R2, c[0x0][0x390] ;  /* 0x0000e400ff021b82 */ /* 0x000e620000000800 */
[C---:B------:R-:W-:Y:S02]  /*0280*/  ISETP.EQ.AND P1, PT, R14.reuse, -0x8, PT ;  /* 0xfffffff80e00780c */ /* 0x040fe40003f22270 */
[----:B------:R-:W-:-:S03]  /*0290*/  ISETP.EQ.AND P5, PT, R14, -0x4, PT ;  /* 0xfffffffc0e00780c */ /* 0x000fc60003fa2270 */
[----:B------:R-:W-:Y:S01]  /*02a0*/  @P0 IMAD.MOV.U32 R5, RZ, RZ, R8 ;  /* 0x000000ffff050224 */ /* 0x000fe200078e0008 */
[----:B------:R-:W-:Y:S01]  /*02b0*/  ISETP.EQ.AND P0, PT, R11, 0x8, PT ;  /* 0x000000080b00780c */ /* 0x000fe20003f02270 */
[----:B------:R-:W-:Y:S01]  /*02c0*/  @P4 IMAD.U32 R3, RZ, RZ, UR6 ;  /* 0x00000006ff034e24 */ /* 0x000fe2000f8e00ff */
[----:B------:R-:W2:Y:S01]  /*02d0*/  @P4 LDC R4, c[0x0][0x390] ;  /* 0x0000e400ff044b82 */ /* 0x000ea20000000800 */
[----:B------:R-:W-:Y:S01]  /*02e0*/  ISETP.EQ.AND P4, PT, R9, 0x10, PT ;  /* 0x000000100900780c */ /* 0x000fe20003f82270 */
[----:B------:R-:W-:-:S03]  /*02f0*/  @P6 IMAD.MOV.U32 R3, RZ, RZ, R12 ;  /* 0x000000ffff036224 */ /* 0x000fc600078e000c */
[----:B------:R-:W-:Y:S01]  /*0300*/  @P1 IMAD.MOV.U32 R5, RZ, RZ, R7 ;  /* 0x000000ffff051224 */ /* 0x000fe200078e0007 */
[C---:B------:R-:W-:Y:S01]  /*0310*/  ISETP.EQ.AND P1, PT, R11.reuse, 0xc, PT ;  /* 0x0000000c0b00780c */ /* 0x040fe20003f22270 */
[----:B------:R-:W-:Y:S01]  /*0320*/  @P5 IMAD.MOV.U32 R5, RZ, RZ, R6 ;  /* 0x000000ffff055224 */ /* 0x000fe200078e0006 */
[----:B------:R-:W-:Y:S01]  /*0330*/  ISETP.EQ.AND P5, PT, R14, RZ, PT ;  /* 0x000000ff0e00720c */ /* 0x000fe20003fa2270 */
[----:B0-----:R-:W0:Y:S01]  /*0340*/  @P3 LDC R0, c[0x0][0x394] ;  /* 0x0000e500ff003b82 */ /* 0x001e220000000800 */
[----:B------:R-:W-:Y:S01]  /*0350*/  ISETP.EQ.AND P3, PT, R11, 0x14, PT ;  /* 0x000000140b00780c */ /* 0x000fe20003f62270 */
[----:B------:R-:W-:-:S06]  /*0360*/  @P0 IMAD.MOV.U32 R3, RZ, RZ, R13 ;  /* 0x000000ffff030224 */ /* 0x000fcc00078e000d */
[----:B-1----:R-:W1:Y:S01]  /*0370*/  @P4 LDC R2, c[0x0][0x394] ;  /* 0x0000e500ff024b82 */ /* 0x002e620000000800 */
[----:B------:R-:W-:-:S03]  /*0380*/  ISETP.EQ.AND P4, PT, R14, 0x8, PT ;  /* 0x000000080e00780c */ /* 0x000fc60003f82270 */
[----:B------:R-:W-:-:S04]  /*0390*/  @P5 IMAD.U32 R10, RZ, RZ, UR6 ;  /* 0x00000006ff0a5e24 */ /* 0x000fc8000f8e00ff */
[----:B------:R-:W3:Y:S01]  /*03a0*/  @P1 LDC R3, c[0x0][0x390] ;  /* 0x0000e400ff031b82 */ /* 0x000ee20000000800 */
[----:B------:R-:W-:-:S07]  /*03b0*/  ISETP.EQ.AND P1, PT, R11, 0x10, PT ;  /* 0x000000100b00780c */ /* 0x000fce0003f22270 */
[----:B------:R-:W4:Y:S01]  /*03c0*/  @P5 LDC R5, c[0x0][0x390] ;  /* 0x0000e400ff055b82 */ /* 0x000f220000000800 */
[----:B------:R-:W-:-:S07]  /*03d0*/  ISETP.EQ.AND P5, PT, R14, 0x4, PT ;  /* 0x000000040e00780c */ /* 0x000fce0003fa2270 */
[----:B--2---:R-:W2:Y:S06]  /*03e0*/  @P6 LDC R4, c[0x0][0x394] ;  /* 0x0000e500ff046b82 */ /* 0x004eac0000000800 */
[----:B------:R-:W-:Y:S02]  /*03f0*/  @P5 IMAD.MOV.U32 R10, RZ, RZ, R12 ;  /* 0x000000ffff0a5224 */ /* 0x000fe400078e000c */
[----:B---3--:R-:W3:Y:S01]  /*0400*/  @P1 LDC R3, c[0x0][0x394] ;  /* 0x0000e500ff031b82 */ /* 0x008ee20000000800 */
[----:B------:R-:W-:Y:S01]  /*0410*/  ISETP.EQ.AND P1, PT, R14, 0xc, PT ;  /* 0x0000000c0e00780c */ /* 0x000fe20003f22270 */
[----:B------:R-:W-:-:S02]  /*0420*/  @P4 IMAD.MOV.U32 R10, RZ, RZ, R13 ;  /* 0x000000ffff0a4224 */ /* 0x000fc400078e000d */
[----:B------:R-:W-:Y:S02]  /*0430*/  IMAD R12, R12, 0x10, R7 ;  /* 0x000000100c0c7824 */ /* 0x000fe400078e0207 */
[----:B------:R-:W-:Y:S02]  /*0440*/  IMAD R13, R13, 0x10, R6 ;  /* 0x000000100d0d7824 */ /* 0x000fe400078e0206 */
[----:B----4-:R-:W4:Y:S08]  /*0450*/  @P5 LDC R5, c[0x0][0x394] ;  /* 0x0000e500ff055b82 */ /* 0x010f300000000800 */
[----:B------:R-:W5:Y:S01]  /*0460*/  @P1 LDC R10, c[0x0][0x390] ;  /* 0x0000e400ff0a1b82 */ /* 0x000f620000000800 */
[----:B------:R-:W-:-:S07]  /*0470*/  ISETP.EQ.AND P1, PT, R14, 0x10, PT ;  /* 0x000000100e00780c */ /* 0x000fce0003f22270 */
[----:B---3--:R-:W3:Y:S01]  /*0480*/  @P3 LDC R3, c[0x0][0x398] ;  /* 0x0000e600ff033b82 */ /* 0x008ee20000000800 */
[----:B------:R-:W-:-:S07]  /*0490*/  ISETP.EQ.AND P3, PT, R14, 0x14, PT ;  /* 0x000000140e00780c */ /* 0x000fce0003f62270 */
[----:B--2---:R-:W2:Y:S01]  /*04a0*/  @P0 LDC R4, c[0x0][0x398] ;  /* 0x0000e600ff040b82 */ /* 0x004ea20000000800 */
[----:B------:R-:W-:-:S07]  /*04b0*/  ISETP.GE.AND P0, PT, R12, UR9, PT ;  /* 0x000000090c007c0c */ /* 0x000fce000bf06270 */
[----:B-----5:R-:W5:Y:S01]  /*04c0*/  @P1 LDC R10, c[0x0][0x394] ;  /* 0x0000e500ff0a1b82 */ /* 0x020f620000000800 */
[----:B------:R-:W-:Y:S01]  /*04d0*/  ISETP.EQ.AND P1, PT, R9, 0x14, PT ;  /* 0x000000140900780c */ /* 0x000fe20003f22270 */
[----:B------:R-:W-:-:S05]  /*04e0*/  VIADD R9, R8, UR6 ;  /* 0x0000000608097c36 */ /* 0x000fca0008000000 */
[----:B------:R-:W-:Y:S01]  /*04f0*/  ISETP.GE.OR P0, PT, R9, UR8, P0 ;  /* 0x0000000809007c0c */ /* 0x000fe20008706670 */
[----:B0-----:R-:W0:Y:S01]  /*0500*/  @P2 LDC R0, c[0x0][0x398] ;  /* 0x0000e600ff002b82 */ /* 0x001e220000000800 */
[----:B---3--:R-:W-:-:S07]  /*0510*/  IMAD R3, R3, 0x10, R7 ;  /* 0x0000001003037824 */ /* 0x008fce00078e0207 */
[----:B-1----:R-:W1:Y:S01]  /*0520*/  @P1 LDC R2, c[0x0][0x398] ;  /* 0x0000e600ff021b82 */ /* 0x002e620000000800 */
[----:B--2---:R-:W-:-:S07]  /*0530*/  ISETP.GE.AND P1, PT, R3, R4, PT ;  /* 0x000000040300720c */ /* 0x004fce0003f26270 */
[----:B-----5:R-:W2:Y:S08]  /*0540*/  @P3 LDC R10, c[0x0][0x398] ;  /* 0x0000e600ff0a3b82 */ /* 0x020eb00000000800 */
[----:B----4-:R-:W3:Y:S01]  /*0550*/  @P4 LDC R5, c[0x0][0x398] ;  /* 0x0000e600ff054b82 */ /* 0x010ee20000000800 */
[----:B-1----:R-:W-:-:S05]  /*0560*/  IMAD.IADD R2, R8, 0x1, R2 ;  /* 0x0000000108027824 */ /* 0x002fca00078e0202 */
[----:B0-----:R-:W-:Y:S02]  /*0570*/  ISETP.GE.OR P2, PT, R2, R0, P1 ;  /* 0x000000000200720c */ /* 0x001fe40000f46670 */
[----:B------:R-:W-:Y:S01]  /*0580*/  ISETP.GE.OR P1, PT, R13, UR7, P0 ;  /* 0x000000070d007c0c */ /* 0x000fe20008726670 */
[----:B--2---:R-:W-:-:S05]  /*0590*/  IMAD R0, R10, 0x10, R6 ;  /* 0x000000100a007824 */ /* 0x004fca00078e0206 */
[----:B---3--:R-:W-:-:S07]  /*05a0*/  ISETP.GE.OR P0, PT, R0, R5, P2 ;  /* 0x000000050000720c */ /* 0x008fce0001706670 */
[----:B------:R-:W-:Y:S06]  /*05b0*/  @P1 BRA `(.L_x_1) ;  /* 0x0000000000d41947 */ /* 0x000fec0003800000 */
[----:B------:R-:W0:Y:S01]  /*05c0*/  LDC.64 R10, c[0x0][0x380] ;  /* 0x0000e000ff0a7b82 */ /* 0x000e220000000a00 */
[----:B------:R-:W-:-:S04]  /*05d0*/  IMAD R12, R9, UR9, R12 ;  /* 0x00000009090c7c24 */ /* 0x000fc8000f8e020c */
[----:B------:R-:W-:-:S03]  /*05e0*/  IMAD R13, R12, UR7, R13 ;  /* 0x000000070c0d7c24 */ /* 0x000fc6000f8e020d */
[----:B------:R-:W1:Y:S08]  /*05f0*/  LDC R9, c[0x0][0x39c] ;  /* 0x0000e700ff097b82 */ /* 0x000e700000000800 */
[----:B------:R-:W2:Y:S01]  /*0600*/  LDC.64 R14, c[0x0][0x3a0] ;  /* 0x0000e800ff0e7b82 */ /* 0x000ea20000000a00 */
[----:B0-----:R-:W-:-:S06]  /*0610*/  IMAD.WIDE R10, R13, 0x4, R10 ;  /* 0x000000040d0a7825 */ /* 0x001fcc00078e020a */
[----:B------:R0:W3:Y:S01]  /*0620*/  LDG.E R10, desc[UR4][R10.64] ;  /* 0x000000040a0a7981 */ /* 0x0000e2000c1e1900 */
[----:B-1----:R-:W-:Y:S01]  /*0630*/  IMAD.SHL.U32 R9, R9, 0x4, RZ ;  /* 0x0000000409097824 */ /* 0x002fe200078e00ff */
[----:B------:R-:W1:Y:S04]  /*0640*/  S2R R16, SR_CgaCtaId ;  /* 0x0000000000107919 */ /* 0x000e680000008800 */
[C---:B------:R-:W-:Y:S02]  /*0650*/  ISETP.EQ.AND P2, PT, R9.reuse, RZ, PT ;  /* 0x000000ff0900720c */ /* 0x040fe40003f42270 */
[C---:B------:R-:W-:Y:S01]  /*0660*/  ISETP.EQ.AND P3, PT, R9.reuse, 0x4, PT ;  /* 0x000000040900780c */ /* 0x040fe20003f62270 */
[----:B--2---:R-:W-:Y:S01]  /*0670*/  IMAD.SHL.U32 R13, R14, 0x4, RZ ;  /* 0x000000040e0d7824 */ /* 0x004fe200078e00ff */
[----:B------:R-:W-:Y:S01]  /*0680*/  ISETP.EQ.AND P6, PT, R9, 0x8, PT ;  /* 0x000000080900780c */ /* 0x000fe20003fc2270 */
[----:B------:R-:W-:Y:S01]  /*0690*/  IMAD.SHL.U32 R14, R15, 0x4, RZ ;  /* 0x000000040f0e7824 */ /* 0x000fe200078e00ff */
[----:B------:R-:W-:-:S02]  /*06a0*/  ISETP.EQ.AND P4, PT, R9, 0xc, PT ;  /* 0x0000000c0900780c */ /* 0x000fc40003f82270 */
[C---:B------:R-:W-:Y:S02]  /*06b0*/  ISETP.EQ.AND P5, PT, R13.reuse, RZ, PT ;  /* 0x000000ff0d00720c */ /* 0x040fe40003fa2270 */
[----:B------:R-:W-:-:S03]  /*06c0*/  ISETP.EQ.AND P1, PT, R13, 0x4, PT ;  /* 0x000000040d00780c */ /* 0x000fc60003f22270 */
[----:B------:R-:W-:Y:S01]  /*06d0*/  @P2 IMAD.MOV.U32 R12, RZ, RZ, R8 ;  /* 0x000000ffff0c2224 */ /* 0x000fe200078e0008 */
[----:B------:R-:W-:Y:S01]  /*06e0*/  ISETP.EQ.AND P2, PT, R13, 0x8, PT ;  /* 0x000000080d00780c */ /* 0x000fe20003f42270 */
[----:B------:R-:W-:Y:S01]  /*06f0*/  @P3 IMAD.MOV.U32 R12, RZ, RZ, R7 ;  /* 0x000000ffff0c3224 */ /* 0x000fe200078e0007 */
[C---:B------:R-:W-:Y:S01]  /*0700*/  ISETP.EQ.AND P3, PT, R14.reuse, RZ, PT ;  /* 0x000000ff0e00720c */ /* 0x040fe20003f62270 */
[----:B------:R-:W-:Y:S01]  /*0710*/  @P6 IMAD.MOV.U32 R12, RZ, RZ, R6 ;  /* 0x000000ffff0c6224 */ /* 0x000fe200078e0006 */
[----:B------:R-:W-:-:S03]  /*0720*/  ISETP.EQ.AND P6, PT, R14, 0x4, PT ;  /* 0x000000040e00780c */ /* 0x000fc60003fc2270 */
[----:B0-----:R-:W-:Y:S01]  /*0730*/  @P5 IMAD.MOV.U32 R11, RZ, RZ, R8 ;  /* 0x000000ffff0b5224 */ /* 0x001fe200078e0008 */
[----:B------:R-:W-:Y:S01]  /*0740*/  ISETP.EQ.AND P5, PT, R13, 0xc, PT ;  /* 0x0000000c0d00780c */ /* 0x000fe20003fa2270 */
[--C-:B------:R-:W-:Y:S01]  /*0750*/  @P1 IMAD.MOV.U32 R11, RZ, RZ, R7.reuse ;  /* 0x000000ffff0b1224 */ /* 0x100fe200078e0007 */
[C---:B------:R-:W-:Y:S01]  /*0760*/  ISETP.EQ.AND P1, PT, R14.reuse, 0x8, PT ;  /* 0x000000080e00780c */ /* 0x040fe20003f22270 */
[----:B------:R-:W0:Y:S02]  /*0770*/  @P4 LDC R12, c[0x0][0x390] ;  /* 0x0000e400ff0c4b82 */ /* 0x000e240000000800 */
[----:B------:R-:W-:Y:S01]  /*0780*/  @P2 IMAD.MOV.U32 R11, RZ, RZ, R6 ;  /* 0x000000ffff0b2224 */ /* 0x000fe200078e0006 */
[C---:B------:R-:W-:Y:S01]  /*0790*/  ISETP.EQ.AND P2, PT, R14.reuse, 0xc, PT ;  /* 0x0000000c0e00780c */ /* 0x040fe20003f42270 */
[----:B------:R-:W-:Y:S01]  /*07a0*/  @P3 IMAD.MOV.U32 R15, RZ, RZ, R8 ;  /* 0x000000ffff0f3224 */ /* 0x000fe200078e0008 */
[----:B------:R-:W-:Y:S01]  /*07b0*/  ISETP.EQ.AND P3, PT, R14, 0x10, PT ;  /* 0x000000100e00780c */ /* 0x000fe20003f62270 */
[----:B------:R-:W-:-:S04]  /*07c0*/  @P6 IMAD.MOV.U32 R15, RZ, RZ, R7 ;  /* 0x000000ffff0f6224 */ /* 0x000fc800078e0007 */
[----:B------:R-:W2:Y:S02]  /*07d0*/  @P5 LDC R11, c[0x0][0x390] ;  /* 0x0000e400ff0b5b82 */ /* 0x000ea40000000800 */
[----:B------:R-:W-:Y:S01]  /*07e0*/  @P1 IMAD.MOV.U32 R15, RZ, RZ, R6 ;  /* 0x000000ffff0f1224 */ /* 0x000fe200078e0006 */
[----:B------:R-:W-:-:S05]  /*07f0*/  ISETP.EQ.AND P1, PT, R9, 0x10, PT ;  /* 0x000000100900780c */ /* 0x000fca0003f22270 */
[----:B------:R-:W4:Y:S01]  /*0800*/  @P2 LDC R15, c[0x0][0x390] ;  /* 0x0000e400ff0f2b82 */ /* 0x000f220000000800 */
[----:B------:R-:W-:-:S07]  /*0810*/  ISETP.EQ.AND P2, PT, R13, 0x10, PT ;  /* 0x000000100d00780c */ /* 0x000fce0003f42270 */
[----:B0-----:R-:W0:Y:S01]  /*0820*/  @P1 LDC R12, c[0x0][0x394] ;  /* 0x0000e500ff0c1b82 */ /* 0x001e220000000800 */
[----:B------:R-:W-:Y:S02]  /*0830*/  ISETP.EQ.AND P1, PT, R9, 0x14, PT ;  /* 0x000000140900780c */ /* 0x000fe40003f22270 */
[----:B------:R-:W-:-:S04]  /*0840*/  MOV R9, 0x400 ;  /* 0x0000040000097802 */ /* 0x000fc80000000f00 */
[----:B-1----:R-:W-:Y:S01]  /*0850*/  LEA R9, R16, R9, 0x18 ;  /* 0x0000000910097211 */ /* 0x002fe200078ec0ff */
[----:B--2---:R-:W1:Y:S01]  /*0860*/  @P2 LDC R11, c[0x0][0x394] ;  /* 0x0000e500ff0b2b82 */ /* 0x004e620000000800 */
[----:B------:R-:W-:-:S07]  /*0870*/  ISETP.EQ.AND P2, PT, R13, 0x14, PT ;  /* 0x000000140d00780c */ /* 0x000fce0003f42270 */
[----:B----4-:R-:W2:Y:S01]  /*0880*/  @P3 LDC R15, c[0x0][0x394] ;  /* 0x0000e500ff0f3b82 */ /* 0x010ea20000000800 */
[----:B------:R-:W-:-:S07]  /*0890*/  ISETP.EQ.AND P3, PT, R14, 0x14, PT ;  /* 0x000000140e00780c */ /* 0x000fce0003f62270 */
[----:B0-----:R-:W0:Y:S08]  /*08a0*/  @P1 LDC R12, c[0x0][0x398] ;  /* 0x0000e600ff0c1b82 */ /* 0x001e300000000800 */
[----:B-1----:R-:W1:Y:S08]  /*08b0*/  @P2 LDC R11, c[0x0][0x398] ;  /* 0x0000e600ff0b2b82 */ /* 0x002e700000000800 */
[----:B--2---:R-:W2:Y:S01]  /*08c0*/  @P3 LDC R15, c[0x0][0x398] ;  /* 0x0000e600ff0f3b82 */ /* 0x004ea20000000800 */
[----:B0-----:R-:W-:-:S04]  /*08d0*/  IMAD R9, R12, 0x440, R9 ;  /* 0x000004400c097824 */ /* 0x001fc800078e0209 */
[----:B-1----:R-:W-:-:S04]  /*08e0*/  IMAD R9, R11, 0x44, R9 ;  /* 0x000000440b097824 */ /* 0x002fc800078e0209 */
[----:B--2---:R-:W-:-:S05]  /*08f0*/  IMAD R9, R15, 0x4, R9 ;  /* 0x000000040f097824 */ /* 0x004fca00078e0209 */
[----:B---3--:R0:W-:Y:S02]  /*0900*/  STS [R9], R10 ;  /* 0x0000000a09007388 */ /* 0x0081e40000000800 */
.L_x_1:
[----:B------:R-:W-:Y:S05]  /*0910*/  BSYNC.RECONVERGENT B0 ;  /* 0x0000000000007941 */ /* 0x000fea0003800200 */
.L_x_0:
[----:B------:R-:W-:Y:S06]  /*0920*/  BAR.SYNC.DEFER_BLOCKING 0x0 ;  /* 0x0000000000007b1d */ /* 0x000fec0000010000 */
[----:B------:R-:W-:Y:S05]  /*0930*/  @P0 EXIT ;  /* 0x000000000000094d */ /* 0x000fea0003800000 */
[----:B0-----:R-:W0:Y:S01]  /*0940*/  S2R R10, SR_CgaCtaId ;  /* 0x00000000000a7919 */ /* 0x001e220000008800 */
[----:B------:R-:W-:Y:S01]  /*0950*/  MOV R9, 0x400 ;  /* 0x0000040000097802 */ /* 0x000fe20000000f00 */
[----:B------:R-:W-:-:S04]  /*0960*/  IMAD R2, R4, R2, R3 ;  /* 0x0000000204027224 */ /* 0x000fc800078e0203 */
[----:B------:R-:W-:Y:S01]  /*0970*/  IMAD R3, R5, R2, R0 ;  /* 0x0000000205037224 */ /* 0x000fe200078e0200 */
[----:B0-----:R-:W-:-:S05]  /*0980*/  LEA R9, R10, R9, 0x18 ;  /* 0x000000090a097211 */ /* 0x001fca00078ec0ff */
[----:B------:R-:W-:-:S04]  /*0990*/  IMAD R8, R8, 0x440, R9 ;  /* 0x0000044008087824 */ /* 0x000fc800078e0209 */
[----:B------:R-:W-:-:S04]  /*09a0*/  IMAD R7, R7, 0x44, R8 ;  /* 0x0000004407077824 */ /* 0x000fc800078e0208 */
[----:B------:R-:W-:Y:S02]  /*09b0*/  IMAD R8, R6, 0x4, R7 ;  /* 0x0000000406087824 */ /* 0x000fe400078e0207 */
[----:B------:R-:W0:Y:S03]  /*09c0*/  LDC.64 R6, c[0x0][0x388] ;  /* 0x0000e200ff067b82 */ /* 0x000e260000000a00 */
[----:B------:R-:W1:Y:S01]  /*09d0*/  LDS R9, [R8] ;  /* 0x0000000008097984 */ /* 0x000e620000000800 */
[----:B0-----:R-:W-:-:S05]  /*09e0*/  IMAD.WIDE R2, R3, 0x4, R6 ;  /* 0x0000000403027825 */ /* 0x001fca00078e0206 */
[----:B-1----:R-:W-:Y:S01]  /*09f0*/  STG.E desc[UR4][R2.64], R9 ;  /* 0x0000000902007986 */ /* 0x002fe2000c101904 */
[----:B------:R-:W-:Y:S05]  /*0a00*/  EXIT ;  /* 0x000000000000794d */ /* 0x000fea0003800000 */
.L_x_2:
[----:B------:R-:W-:-:S00]  /*0a10*/  BRA `(.L_x_2) ;  /* 0xfffffffc00fc7947 */ /* 0x000fc0000383ffff */
[----:B------:R-:W-:-:S00]  /*0a20*/  NOP ;  /* 0x0000000000007918 */ /* 0x000fc00000000000 */
        /* <DEDUP_REMOVED lines=13> */
.L_x_18:


//--------------------- .text._Z20transpose_021_kernelPKfPfiii --------------------------
	.section	.text._Z20transpose_021_kernelPKfPfiii,"ax",@progbits
	.align	128
        .global         _Z20transpose_021_kernelPKfPfiii
        .type           _Z20transpose_021_kernelPKfPfiii,@function
        .size           _Z20transpose_021_kernelPKfPfiii,(.L_x_19 - _Z20transpose_021_kernelPKfPfiii)
        .other          _Z20transpose_021_kernelPKfPfiii,@"STO_CUDA_ENTRY STV_DEFAULT"
_Z20transpose_021_kernelPKfPfiii:
.text._Z20transpose_021_kernelPKfPfiii:
[----:B------:R-:W-:Y:S08]  /*0000*/  LDC R1, c[0x0][0x37c] ;  /* 0x0000df00ff017b82 */ /* 0x000ff00000000800 */
[----:B------:R-:W0:Y:S02]  /*0010*/  LDC R13, c[0x0][0x398] ;  /* 0x0000e600ff0d7b82 */ /* 0x000e240000000800 */
[----:B0-----:R-:W-:-:S13]  /*0020*/  ISETP.GE.AND P0, PT, R13, 0x1, PT ;  /* 0x000000010d00780c */ /* 0x001fda0003f06270 */
[----:B------:R-:W-:Y:S05]  /*0030*/  @!P0 EXIT ;  /* 0x000000000000894d */ /* 0x000fea0003800000 */
[----:B------:R-:W0:Y:S01]  /*0040*/  S2R R0, SR_CTAID.Y ;  /* 0x0000000000007919 */ /* 0x000e220000002600 */
[----:B------:R-:W1:Y:S01]  /*0050*/  LDC.64 R10, c[0x0][0x390] ;  /* 0x0000e400ff0a7b82 */ /* 0x000e620000000a00 */
[----:B------:R-:W-:Y:S01]  /*0060*/  ISETP.GE.U32.AND P3, PT, R13, 0x4, PT ;  /* 0x000000040d00780c */ /* 0x000fe20003f66070 */
[----:B------:R-:W2:Y:S01]  /*0070*/  LDCU.64 UR4, c[0x0][0x358] ;  /* 0x00006b00ff0477ac */ /* 0x000ea20008000a00 */
[----:B------:R-:W0:Y:S01]  /*0080*/  S2R R3, SR_TID.Y ;  /* 0x0000000000037919 */ /* 0x000e220000002200 */
[----:B------:R-:W-:Y:S01]  /*0090*/  MOV R6, 0x400 ;  /* 0x0000040000067802 */ /* 0x000fe20000000f00 */
[----:B------:R-:W3:Y:S01]  /*00a0*/  S2R R2, SR_CTAID.X ;  /* 0x0000000000027919 */ /* 0x000ee20000002500 */
[----:B------:R-:W4:Y:S01]  /*00b0*/  S2R R7, SR_CgaCtaId ;  /* 0x0000000000077919 */ /* 0x000f220000008800 */
[----:B------:R-:W5:Y:S01]  /*00c0*/  S2R R5, SR_TID.X ;  /* 0x0000000000057919 */ /* 0x000f620000002100 */
[----:B0-----:R-:W-:Y:S01]  /*00d0*/  LEA R9, R0, R3, 0x4 ;  /* 0x0000000300097211 */ /* 0x001fe200078e20ff */
[----:B---3--:R-:W-:-:S03]  /*00e0*/  IMAD R12, R2, 0x10, R3 ;  /* 0x00000010020c7824 */ /* 0x008fc600078e0203 */
[----:B-1----:R-:W-:Y:S02]  /*00f0*/  ISETP.GE.AND P0, PT, R9, R10, PT ;  /* 0x0000000a0900720c */ /* 0x002fe40003f06270 */
[----:B----4-:R-:W-:Y:S02]  /*0100*/  LEA R6, R7, R6, 0x18 ;  /* 0x0000000607067211 */ /* 0x010fe400078ec0ff */
[----:B------:R-:W-:Y:S02]  /*0110*/  ISETP.GE.AND P1, PT, R12, R11, PT ;  /* 0x0000000b0c00720c */ /* 0x000fe40003f26270 */
[-C--:B-----5:R-:W-:Y:S01]  /*0120*/  LEA R4, R2, R5.reuse, 0x4 ;  /* 0x0000000502047211 */ /* 0x0a0fe200078e20ff */
[--C-:B------:R-:W-:Y:S01]  /*0130*/  IMAD R8, R3, 0x44, R6.reuse ;  /* 0x0000004403087824 */ /* 0x100fe200078e0206 */
[----:B------:R-:W-:Y:S01]  /*0140*/  LEA R7, R0, R5, 0x4 ;  /* 0x0000000500077211 */ /* 0x000fe200078e20ff */
[----:B------:R-:W-:Y:S01]  /*0150*/  IMAD R14, R5, 0x44, R6 ;  /* 0x00000044050e7824 */ /* 0x000fe200078e0206 */
[----:B------:R-:W-:Y:S01]  /*0160*/  ISETP.LT.AND P0, PT, R4, R11, !P0 ;  /* 0x0000000b0400720c */ /* 0x000fe20004701270 */
[----:B------:R-:W-:Y:S01]  /*0170*/  HFMA2 R6, -RZ, RZ, 0, 0 ;  /* 0x00000000ff067431 */ /* 0x000fe200000001ff */
[----:B------:R-:W-:-:S02]  /*0180*/  LOP3.LUT R4, R13, 0x3, RZ, 0xc0, !PT ;  /* 0x000000030d047812 */ /* 0x000fc400078ec0ff */
[----:B------:R-:W-:Y:S01]  /*0190*/  ISETP.LT.AND P1, PT, R7, R10, !P1 ;  /* 0x0000000a0700720c */ /* 0x000fe20004f21270 */
[----:B------:R-:W-:Y:S01]  /*01a0*/  IMAD R7, R5, 0x4, R8 ;  /* 0x0000000405077824 */ /* 0x000fe200078e0208 */
[----:B------:R-:W-:Y:S02]  /*01b0*/  ISETP.NE.AND P2, PT, R4, RZ, PT ;  /* 0x000000ff0400720c */ /* 0x000fe40003f45270 */
[----:B------:R-:W-:Y:S01]  /*01c0*/  LEA R8, R3, R14, 0x2 ;  /* 0x0000000e03087211 */ /* 0x000fe200078e10ff */
[----:B--2---:R-:W-:Y:S10]  /*01d0*/  @!P3 BRA `(.L_x_3) ;  /* 0x000000040028b947 */ /* 0x004ff40003800000 */
[C---:B------:R-:W-:Y:S01]  /*01e0*/  IMAD.IADD R15, R3.reuse, 0x1, R11 ;  /* 0x00000001030f7824 */ /* 0x040fe200078e020b */
[----:B------:R-:W-:Y:S01]  /*01f0*/  IADD3 R19, PT, PT, R3, R10, RZ ;  /* 0x0000000a03137210 */ /* 0x000fe20007ffe0ff */
[C---:B------:R-:W-:Y:S01]  /*0200*/  IMAD R14, R10.reuse, 0x3, R9 ;  /* 0x000000030a0e7824 */ /* 0x040fe200078e0209 */
[----:B------:R-:W-:Y:S01]  /*0210*/  LOP3.LUT R6, R13, 0x7ffffffc, RZ, 0xc0, !PT ;  /* 0x7ffffffc0d067812 */ /* 0x000fe200078ec0ff */
[----:B------:R-:W-:Y:S01]  /*0220*/  IMAD R25, R9, R11, R5 ;  /* 0x0000000b09197224 */ /* 0x000fe200078e0205 */
[----:B------:R-:W-:Y:S01]  /*0230*/  LEA R16, R10, R9, 0x1 ;  /* 0x000000090a107211 */ /* 0x000fe200078e08ff */
[C---:B------:R-:W-:Y:S01]  /*0240*/  IMAD R9, R11.reuse, 0x3, R12 ;  /* 0x000000030b097824 */ /* 0x040fe200078e020c */
[----:B------:R-:W-:Y:S01]  /*0250*/  LEA R13, R11, R12, 0x1 ;  /* 0x0000000c0b0d7211 */ /* 0x000fe200078e08ff */
[----:B------:R-:W-:Y:S01]  /*0260*/  IMAD R15, R2, 0x10, R15 ;  /* 0x00000010020f7824 */ /* 0x000fe200078e020f */
[----:B------:R-:W-:Y:S01]  /*0270*/  IADD3 R22, PT, PT, -R6, RZ, RZ ;  /* 0x000000ff06167210 */ /* 0x000fe20007ffe1ff */
[-CC-:B------:R-:W-:Y:S01]  /*0280*/  IMAD R27, R12, R10.reuse, R5.reuse ;  /* 0x0000000a0c1b7224 */ /* 0x180fe200078e0205 */
[----:B------:R-:W-:Y:S01]  /*0290*/  LEA R12, R0, R19, 0x4 ;  /* 0x00000013000c7211 */ /* 0x000fe200078e20ff */
[----:B------:R-:W-:-:S02]  /*02a0*/  IMAD R19, R15, R10, R5 ;  /* 0x0000000a0f137224 */ /* 0x000fc400078e0205 */
[-CC-:B------:R-:W-:Y:S02]  /*02b0*/  IMAD R13, R13, R10.reuse, R5.reuse ;  /* 0x0000000a0d0d7224 */ /* 0x180fe400078e0205 */
[--C-:B------:R-:W-:Y:S01]  /*02c0*/  IMAD R15, R14, R11, R5.reuse ;  /* 0x0000000b0e0f7224 */ /* 0x100fe200078e0205 */
[----:B------:R-:W-:Y:S01]  /*02d0*/  LEA R14, R2, R25, 0x4 ;  /* 0x00000019020e7211 */ /* 0x000fe200078e20ff */
[--C-:B------:R-:W-:Y:S01]  /*02e0*/  IMAD R21, R16, R11, R5.reuse ;  /* 0x0000000b10157224 */ /* 0x100fe200078e0205 */
[----:B------:R-:W-:Y:S01]  /*02f0*/  LEA R13, R0, R13, 0x4 ;  /* 0x0000000d000d7211 */ /* 0x000fe200078e20ff */
[--C-:B------:R-:W-:Y:S01]  /*0300*/  IMAD R17, R9, R10, R5.reuse ;  /* 0x0000000a09117224 */ /* 0x100fe200078e0205 */
[----:B------:R-:W-:Y:S01]  /*0310*/  LEA R15, R2, R15, 0x4 ;  /* 0x0000000f020f7211 */ /* 0x000fe200078e20ff */
[----:B------:R-:W-:Y:S01]  /*0320*/  IMAD R23, R12, R11, R5 ;  /* 0x0000000b0c177224 */ /* 0x000fe200078e0205 */
[----:B------:R-:W-:Y:S01]  /*0330*/  LEA R21, R2, R21, 0x4 ;  /* 0x0000001502157211 */ /* 0x000fe200078e20ff */
[----:B------:R-:W-:Y:S01]  /*0340*/  IMAD R9, R10, R11, RZ ;  /* 0x0000000b0a097224 */ /* 0x000fe200078e02ff */
[C---:B------:R-:W-:Y:S01]  /*0350*/  LEA R11, R0.reuse, R19, 0x4 ;  /* 0x00000013000b7211 */ /* 0x040fe200078e20ff */
[----:B------:R-:W-:-:S02]  /*0360*/  IMAD R10, R0, 0x10, R27 ;  /* 0x00000010000a7824 */ /* 0x000fc400078e021b */
[----:B------:R-:W-:Y:S02]  /*0370*/  IMAD R20, R0, 0x10, R17 ;  /* 0x0000001000147824 */ /* 0x000fe400078e0211 */
[----:B------:R-:W-:-:S07]  /*0380*/  IMAD R12, R2, 0x10, R23 ;  /* 0x00000010020c7824 */ /* 0x000fce00078e0217 */
.L_x_4:
[----:B0-----:R-:W0:Y:S08]  /*0390*/  @P0 LDC.64 R16, c[0x0][0x380] ;  /* 0x0000e000ff100b82 */ /* 0x001e300000000a00 */
[----:B------:R-:W1:Y:S01]  /*03a0*/  @P1 LDC.64 R18, c[0x0][0x388] ;  /* 0x0000e200ff121b82 */ /* 0x000e620000000a00 */
[----:B0-----:R-:W-:-:S07]  /*03b0*/  @P0 IMAD.WIDE R24, R14, 0x4, R16 ;  /* 0x000000040e180825 */ /* 0x001fce00078e0210 */
[----:B------:R-:W0:Y:S01]  /*03c0*/  @P0 LDC.64 R16, c[0x0][0x380] ;  /* 0x0000e000ff100b82 */ /* 0x000e220000000a00 */
[----:B------:R-:W2:Y:S01]  /*03d0*/  @P0 LDG.E R24, desc[UR4][R24.64] ;  /* 0x0000000418180981 */ /* 0x000ea2000c1e1900 */
[----:B-1----:R-:W-:-:S06]  /*03e0*/  @P1 IMAD.WIDE R28, R10, 0x4, R18 ;  /* 0x000000040a1c1825 */ /* 0x002fcc00078e0212 */
[----:B------:R-:W1:Y:S01]  /*03f0*/  @P0 LDC.64 R18, c[0x0][0x380] ;  /* 0x0000e000ff120b82 */ /* 0x000e620000000a00 */
[----:B0-----:R-:W-:Y:S01]  /*0400*/  @P0 IMAD.WIDE R16, R12, 0x4, R16 ;  /* 0x000000040c100825 */ /* 0x001fe200078e0210 */
[----:B--2---:R-:W-:Y:S06]  /*0410*/  @P0 STS [R7], R24 ;  /* 0x0000001807000388 */ /* 0x004fec0000000800 */
[----:B------:R-:W-:Y:S06]  /*0420*/  BAR.SYNC.DEFER_BLOCKING 0x0 ;  /* 0x0000000000007b1d */ /* 0x000fec0000010000 */
[----:B------:R-:W0:Y:S04]  /*0430*/  @P1 LDS R23, [R8] ;  /* 0x0000000008171984 */ /* 0x000e280000000800 */
[----:B0-----:R-:W-:Y:S04]  /*0440*/  @P1 STG.E desc[UR4][R28.64], R23 ;  /* 0x000000171c001986 */ /* 0x001fe8000c101904 */
[----:B------:R-:W2:Y:S01]  /*0450*/  @P0 LDG.E R16, desc[UR4][R16.64] ;  /* 0x0000000410100981 */ /* 0x000ea2000c1e1900 */
[----:B-1----:R-:W-:-:S02]  /*0460*/  @P0 IMAD.WIDE R26, R21, 0x4, R18 ;  /* 0x00000004151a0825 */ /* 0x002fc400078e0212 */
[----:B------:R-:W0:Y:S01]  /*0470*/  @P0 LDC.64 R18, c[0x0][0x380] ;  /* 0x0000e000ff120b82 */ /* 0x000e220000000a00 */
[----:B--2---:R1:W-:Y:S07]  /*0480*/  @P0 STS [R7], R16 ;  /* 0x0000001007000388 */ /* 0x0043ee0000000800 */
[----:B------:R-:W-:Y:S08]  /*0490*/  BAR.SYNC.DEFER_BLOCKING 0x0 ;  /* 0x0000000000007b1d */ /* 0x000ff00000010000 */
[----:B-1----:R-:W1:Y:S01]  /*04a0*/  @P1 LDC.64 R16, c[0x0][0x388] ;  /* 0x0000e200ff101b82 */ /* 0x002e620000000a00 */
[----:B------:R-:W2:Y:S01]  /*04b0*/  @P1 LDS R23, [R8] ;  /* 0x0000000008171984 */ /* 0x000ea20000000800 */
[----:B-1----:R-:W-:-:S06]  /*04c0*/  @P1 IMAD.WIDE R24, R11, 0x4, R16 ;  /* 0x000000040b181825 */ /* 0x002fcc00078e0210 */
[----:B------:R-:W1:Y:S01]  /*04d0*/  @P1 LDC.64 R16, c[0x0][0x388] ;  /* 0x0000e200ff101b82 */ /* 0x000e620000000a00 */
[----:B--2---:R2:W-:Y:S04]  /*04e0*/  @P1 STG.E desc[UR4][R24.64], R23 ;  /* 0x0000001718001986 */ /* 0x0045e8000c101904 */
[----:B------:R-:W3:Y:S01]  /*04f0*/  @P0 LDG.E R26, desc[UR4][R26.64] ;  /* 0x000000041a1a0981 */ /* 0x000ee2000c1e1900 */
[----:B-1----:R-:W-:-:S04]  /*0500*/  @P1 IMAD.WIDE R16, R13, 0x4, R16 ;  /* 0x000000040d101825 */ /* 0x002fc800078e0210 */
[----:B0-----:R-:W-:Y:S01]  /*0510*/  @P0 IMAD.WIDE R18, R15, 0x4, R18 ;  /* 0x000000040f120825 */ /* 0x001fe200078e0212 */
[----:B--2---:R-:W0:Y:S01]  /*0520*/  @P1 LDC.64 R24, c[0x0][0x388] ;  /* 0x0000e200ff181b82 */ /* 0x004e220000000a00 */
[----:B---3--:R-:W-:Y:S07]  /*0530*/  @P0 STS [R7], R26 ;  /* 0x0000001a07000388 */ /* 0x008fee0000000800 */
[----:B------:R-:W-:Y:S06]  /*0540*/  BAR.SYNC.DEFER_BLOCKING 0x0 ;  /* 0x0000000000007b1d */ /* 0x000fec0000010000 */
[----:B------:R-:W1:Y:S04]  /*0550*/  @P1 LDS R29, [R8] ;  /* 0x00000000081d1984 */ /* 0x000e680000000800 */
[----:B-1----:R-:W-:Y:S04]  /*0560*/  @P1 STG.E desc[UR4][R16.64], R29 ;  /* 0x0000001d10001986 */ /* 0x002fe8000c101904 */
[----:B------:R-:W2:Y:S01]  /*0570*/  @P0 LDG.E R18, desc[UR4][R18.64] ;  /* 0x0000000412120981 */ /* 0x000ea2000c1e1900 */
[----:B------:R-:W-:Y:S01]  /*0580*/  IADD3 R22, PT, PT, R22, 0x4, RZ ;  /* 0x0000000416167810 */ /* 0x000fe20007ffe0ff */
[----:B0-----:R-:W-:Y:S01]  /*0590*/  @P1 IMAD.WIDE R24, R20, 0x4, R24 ;  /* 0x0000000414181825 */ /* 0x001fe200078e0218 */
[----:B------:R-:W-:-:S02]  /*05a0*/  LEA R14, R9, R14, 0x2 ;  /* 0x0000000e090e7211 */ /* 0x000fc400078e10ff */
[----:B------:R-:W-:Y:S01]  /*05b0*/  ISETP.NE.AND P3, PT, R22, RZ, PT ;  /* 0x000000ff1600720c */ /* 0x000fe20003f65270 */
[C---:B------:R-:W-:Y:S01]  /*05c0*/  IMAD R12, R9.reuse, 0x4, R12 ;  /* 0x00000004090c7824 */ /* 0x040fe200078e020c */
[C---:B------:R-:W-:Y:S01]  /*05d0*/  LEA R10, R9.reuse, R10, 0x2 ;  /* 0x0000000a090a7211 */ /* 0x040fe200078e10ff */
[C---:B------:R-:W-:Y:S01]  /*05e0*/  IMAD R15, R9.reuse, 0x4, R15 ;  /* 0x00000004090f7824 */ /* 0x040fe200078e020f */
[C---:B------:R-:W-:Y:S02]  /*05f0*/  LEA R11, R9.reuse, R11, 0x2 ;  /* 0x0000000b090b7211 */ /* 0x040fe400078e10ff */
[C---:B------:R-:W-:Y:S02]  /*0600*/  LEA R21, R9.reuse, R21, 0x2 ;  /* 0x0000001509157211 */ /* 0x040fe400078e10ff */
[C---:B------:R-:W-:Y:S02]  /*0610*/  LEA R13, R9.reuse, R13, 0x2 ;  /* 0x0000000d090d7211 */ /* 0x040fe400078e10ff */
[----:B------:R-:W-:Y:S01]  /*0620*/  LEA R20, R9, R20, 0x2 ;  /* 0x0000001409147211 */ /* 0x000fe200078e10ff */
[----:B--2---:R-:W-:Y:S01]  /*0630*/  @P0 STS [R7], R18 ;  /* 0x0000001207000388 */ /* 0x004fe20000000800 */
[----:B------:R-:W-:Y:S06]  /*0640*/  BAR.SYNC.DEFER_BLOCKING 0x0 ;  /* 0x0000000000007b1d */ /* 0x000fec0000010000 */
[----:B------:R-:W0:Y:S04]  /*0650*/  @P1 LDS R23, [R8] ;  /* 0x0000000008171984 */ /* 0x000e280000000800 */
[----:B0-----:R0:W-:Y:S01]  /*0660*/  @P1 STG.E desc[UR4][R24.64], R23 ;  /* 0x0000001718001986 */ /* 0x0011e2000c101904 */
[----:B------:R-:W-:Y:S05]  /*0670*/  @P3 BRA `(.L_x_4) ;  /* 0xfffffffc00443947 */ /* 0x000fea000383ffff */
.L_x_3:
[----:B------:R-:W-:Y:S05]  /*0680*/  @!P2 EXIT ;  /* 0x000000000000a94d */ /* 0x000fea0003800000 */
[----:B------:R-:W1:Y:S01]  /*0690*/  LDCU.64 UR6, c[0x0][0x390] ;  /* 0x00007200ff0677ac */ /* 0x000e620008000a00 */
[----:B------:R-:W2:Y:S01]  /*06a0*/  LDC.64 R10, c[0x0][0x390] ;  /* 0x0000e400ff0a7b82 */ /* 0x000ea20000000a00 */
[C-C-:B-1----:R-:W-:Y:S02]  /*06b0*/  IMAD R9, R6.reuse, UR7, R3.reuse ;  /* 0x0000000706097c24 */ /* 0x142fe4000f8e0203 */
[----:B------:R-:W-:-:S03]  /*06c0*/  IMAD R3, R6, UR6, R3 ;  /* 0x0000000606037c24 */ /* 0x000fc6000f8e0203 */
[----:B------:R-:W-:Y:S02]  /*06d0*/  LEA R6, R2, R9, 0x4 ;  /* 0x0000000902067211 */ /* 0x000fe400078e20ff */
[----:B------:R-:W-:-:S03]  /*06e0*/  LEA R12, R0, R3, 0x4 ;  /* 0x00000003000c7211 */ /* 0x000fc600078e20ff */
[--C-:B------:R-:W-:Y:S02]  /*06f0*/  IMAD R3, R6, UR6, R5.reuse ;  /* 0x0000000606037c24 */ /* 0x100fe4000f8e0205 */
[----:B------:R-:W-:Y:S02]  /*0700*/  IMAD R5, R12, UR7, R5 ;  /* 0x000000070c057c24 */ /* 0x000fe4000f8e0205 */
[----:B------:R-:W-:Y:S01]  /*0710*/  IMAD R9, R0, 0x10, R3 ;  /* 0x0000001000097824 */ /* 0x000fe200078e0203 */
[----:B------:R-:W-:Y:S02]  /*0720*/  IADD3 R0, PT, PT, -R4, RZ, RZ ;  /* 0x000000ff04007210 */ /* 0x000fe40007ffe1ff */
[----:B------:R-:W-:-:S07]  /*0730*/  LEA R13, R2, R5, 0x4 ;  /* 0x00000005020d7211 */ /* 0x000fce00078e20ff */
.L_x_5:
[----:B-1----:R-:W1:Y:S08]  /*0740*/  @P0 LDC.64 R2, c[0x0][0x380] ;  /* 0x0000e000ff020b82 */ /* 0x002e700000000a00 */
[----:B------:R-:W3:Y:S01]  /*0750*/  @P1 LDC.64 R4, c[0x0][0x388] ;  /* 0x0000e200ff041b82 */ /* 0x000ee20000000a00 */
[----:B-1----:R-:W-:-:S06]  /*0760*/  @P0 IMAD.WIDE R2, R13, 0x4, R2 ;  /* 0x000000040d020825 */ /* 0x002fcc00078e0202 */
[----:B------:R-:W4:Y:S01]  /*0770*/  @P0 LDG.E R2, desc[UR4][R2.64] ;  /* 0x0000000402020981 */ /* 0x000f22000c1e1900 */
[----:B------:R-:W-:Y:S01]  /*0780*/  IADD3 R0, PT, PT, R0, 0x1, RZ ;  /* 0x0000000100007810 */ /* 0x000fe20007ffe0ff */
[----:B---3--:R-:W-:-:S03]  /*0790*/  @P1 IMAD.WIDE R4, R9, 0x4, R4 ;  /* 0x0000000409041825 */ /* 0x008fc600078e0204 */
[----:B------:R-:W-:Y:S01]  /*07a0*/  ISETP.NE.AND P2, PT, R0, RZ, PT ;  /* 0x000000ff0000720c */ /* 0x000fe20003f45270 */
[CC--:B--2---:R-:W-:Y:S02]  /*07b0*/  IMAD R13, R10.reuse, R11.reuse, R13 ;  /* 0x0000000b0a0d7224 */ /* 0x0c4fe400078e020d */
[----:B------:R-:W-:Y:S01]  /*07c0*/  IMAD R9, R10, R11, R9 ;  /* 0x0000000b0a097224 */ /* 0x000fe200078e0209 */
[----:B----4-:R-:W-:Y:S01]  /*07d0*/  @P0 STS [R7], R2 ;  /* 0x0000000207000388 */ /* 0x010fe20000000800 */
[----:B------:R-:W-:Y:S06]  /*07e0*/  BAR.SYNC.DEFER_BLOCKING 0x0 ;  /* 0x0000000000007b1d */ /* 0x000fec0000010000 */
[----:B------:R-:W1:Y:S04]  /*07f0*/  @P1 LDS R15, [R8] ;  /* 0x00000000080f1984 */ /* 0x000e680000000800 */
[----:B-1----:R1:W-:Y:S01]  /*0800*/  @P1 STG.E desc[UR4][R4.64], R15 ;  /* 0x0000000f04001986 */ /* 0x0023e2000c101904 */
[----:B------:R-:W-:Y:S05]  /*0810*/  @P2 BRA `(.L_x_5) ;  /* 0xfffffffc00c82947 */ /* 0x000fea000383ffff */
[----:B------:R-:W-:Y:S05]  /*0820*/  EXIT ;  /* 0x000000000000794d */ /* 0x000fea0003800000 */
.L_x_6:
        /* <DEDUP_REMOVED lines=13> */
.L_x_19:


//--------------------- .text._Z23matrix_transpose_kernelPKfPfii --------------------------
	.section	.text._Z23matrix_transpose_kernelPKfPfii,"ax",@progbits
	.align	128
        .global         _Z23matrix_transpose_kernelPKfPfii
        .type           _Z23matrix_transpose_kernelPKfPfii,@function
        .size           _Z23matrix_transpose_kernelPKfPfii,(.L_x_20 - _Z23matrix_transpose_kernelPKfPfii)
        .other          _Z23matrix_transpose_kernelPKfPfii,@"STO_CUDA_ENTRY STV_DEFAULT"
_Z23matrix_transpose_kernelPKfPfii:
.text._Z23matrix_transpose_kernelPKfPfii:
[----:B------:R-:W-:Y:S01]  /*0000*/  LDC R1, c[0x0][0x37c] ;  /* 0x0000df00ff017b82 */ /* 0x000fe20000000800 */
[----:B------:R-:W0:Y:S01]  /*0010*/  S2R R8, SR_TID.Y ;  /* 0x0000000000087919 */ /* 0x000e220000002200 */
[----:B------:R-:W1:Y:S01]  /*0020*/  LDCU.64 UR6, c[0x0][0x390] ;  /* 0x00007200ff0677ac */ /* 0x000e620008000a00 */
[----:B------:R-:W0:Y:S01]  /*0030*/  S2R R9, SR_CTAID.Y ;  /* 0x0000000000097919 */ /* 0x000e220000002600 */
[----:B------:R-:W2:Y:S01]  /*0040*/  LDCU.64 UR4, c[0x0][0x358] ;  /* 0x00006b00ff0477ac */ /* 0x000ea20008000a00 */
[----:B------:R-:W3:Y:S01]  /*0050*/  S2R R7, SR_CTAID.X ;  /* 0x0000000000077919 */ /* 0x000ee20000002500 */
[----:B------:R-:W3:Y:S01]  /*0060*/  S2R R6, SR_TID.X ;  /* 0x0000000000067919 */ /* 0x000ee20000002100 */
[----:B0-----:R-:W-:-:S05]  /*0070*/  IMAD R5, R9, 0x10, R8 ;  /* 0x0000001009057824 */ /* 0x001fca00078e0208 */
[----:B-1----:R-:W-:Y:S01]  /*0080*/  ISETP.GE.AND P0, PT, R5, UR6, PT ;  /* 0x0000000605007c0c */ /* 0x002fe2000bf06270 */
[----:B---3--:R-:W-:-:S05]  /*0090*/  IMAD R0, R7, 0x10, R6 ;  /* 0x0000001007007824 */ /* 0x008fca00078e0206 */
[----:B------:R-:W-:-:S13]  /*00a0*/  ISETP.GE.OR P0, PT, R0, UR7, P0 ;  /* 0x0000000700007c0c */ /* 0x000fda0008706670 */
[----:B------:R-:W0:Y:S01]  /*00b0*/  @!P0 LDC.64 R2, c[0x0][0x380] ;  /* 0x0000e000ff028b82 */ /* 0x000e220000000a00 */
[----:B------:R-:W-:-:S04]  /*00c0*/  @!P0 IMAD R5, R5, UR7, R0 ;  /* 0x0000000705058c24 */ /* 0x000fc8000f8e0200 */
[----:B0-----:R-:W-:-:S06]  /*00d0*/  @!P0 IMAD.WIDE R2, R5, 0x4, R2 ;  /* 0x0000000405028825 */ /* 0x001fcc00078e0202 */
[----:B--2---:R-:W2:Y:S01]  /*00e0*/  @!P0 LDG.E R2, desc[UR4][R2.64] ;  /* 0x0000000402028981 */ /* 0x004ea2000c1e1900 */
[----:B------:R-:W-:Y:S01]  /*00f0*/  @!P0 MOV R0, 0x400 ;  /* 0x0000040000008802 */ /* 0x000fe20000000f00 */
[----:B------:R-:W-:Y:S01]  /*0100*/  IMAD R4, R9, 0x10, R6 ;  /* 0x0000001009047824 */ /* 0x000fe200078e0206 */
[----:B------:R-:W-:Y:S01]  /*0110*/  LEA R7, R7, R8, 0x4 ;  /* 0x0000000807077211 */ /* 0x000fe200078e20ff */
[----:B------:R-:W0:Y:S03]  /*0120*/  @!P0 S2R R5, SR_CgaCtaId ;  /* 0x0000000000058919 */ /* 0x000e260000008800 */
[----:B------:R-:W-:-:S04]  /*0130*/  ISETP.GE.AND P1, PT, R7, UR7, PT ;  /* 0x0000000707007c0c */ /* 0x000fc8000bf26270 */
[----:B------:R-:W-:Y:S02]  /*0140*/  ISETP.GE.OR P1, PT, R4, UR6, P1 ;  /* 0x0000000604007c0c */ /* 0x000fe40008f26670 */
[----:B0-----:R-:W-:-:S05]  /*0150*/  @!P0 LEA R0, R5, R0, 0x18 ;  /* 0x0000000005008211 */ /* 0x001fca00078ec0ff */
[----:B------:R-:W-:-:S05]  /*0160*/  @!P0 IMAD R0, R8, 0x44, R0 ;  /* 0x0000004408008824 */ /* 0x000fca00078e0200 */
[----:B------:R-:W-:-:S05]  /*0170*/  @!P0 LEA R5, R6, R0, 0x2 ;  /* 0x0000000006058211 */ /* 0x000fca00078e10ff */
[----:B--2---:R0:W-:Y:S01]  /*0180*/  @!P0 STS [R5], R2 ;  /* 0x0000000205008388 */ /* 0x0041e20000000800 */
[----:B------:R-:W-:Y:S06]  /*0190*/  BAR.SYNC.DEFER_BLOCKING 0x0 ;  /* 0x0000000000007b1d */ /* 0x000fec0000010000 */
[----:B------:R-:W-:Y:S05]  /*01a0*/  @P1 EXIT ;  /* 0x000000000000194d */ /* 0x000fea0003800000 */
[----:B------:R-:W1:Y:S01]  /*01b0*/  S2R R3, SR_CgaCtaId ;  /* 0x0000000000037919 */ /* 0x000e620000008800 */
[----:B------:R-:W-:Y:S01]  /*01c0*/  MOV R0, 0x400 ;  /* 0x0000040000007802 */ /* 0x000fe20000000f00 */
[----:B------:R-:W-:-:S03]  /*01d0*/  IMAD R7, R7, UR6, R4 ;  /* 0x0000000607077c24 */ /* 0x000fc6000f8e0204 */
[----:B-1----:R-:W-:-:S05]  /*01e0*/  LEA R3, R3, R0, 0x18 ;  /* 0x0000000003037211 */ /* 0x002fca00078ec0ff */
[----:B------:R-:W-:Y:S02]  /*01f0*/  IMAD R0, R6, 0x44, R3 ;  /* 0x0000004406007824 */ /* 0x000fe400078e0203 */
[----:B0-----:R-:W0:Y:S02]  /*0200*/  LDC.64 R2, c[0x0][0x388] ;  /* 0x0000e200ff027b82 */ /* 0x001e240000000a00 */
[----:B------:R-:W-:-:S05]  /*0210*/  IMAD R0, R8, 0x4, R0 ;  /* 0x0000000408007824 */ /* 0x000fca00078e0200 */
[----:B------:R-:W1:Y:S01]  /*0220*/  LDS R5, [R0] ;  /* 0x0000000000057984 */ /* 0x000e620000000800 */
[----:B0-----:R-:W-:-:S05]  /*0230*/  IMAD.WIDE R2, R7, 0x4, R2 ;  /* 0x0000000407027825 */ /* 0x001fca00078e0202 */
[----:B-1----:R-:W-:Y:S01]  /*0240*/  STG.E desc[UR4][R2.64], R5 ;  /* 0x0000000502007986 */ /* 0x002fe2000c101904 */
[----:B------:R-:W-:Y:S05]  /*0250*/  EXIT ;  /* 0x000000000000794d */ /* 0x000fea0003800000 */
.L_x_7:
        /* <DEDUP_REMOVED lines=10> */
.L_x_20:


//--------------------- .text._Z29matrix_transpose_naive_kernelPKfPfii --------------------------
	.section	.text._Z29matrix_transpose_naive_kernelPKfPfii,"ax",@progbits
	.align	128
        .global         _Z29matrix_transpose_naive_kernelPKfPfii
        .type           _Z29matrix_transpose_naive_kernelPKfPfii,@function
        .size           _Z29matrix_transpose_naive_kernelPKfPfii,(.L_x_21 - _Z29matrix_transpose_naive_kernelPKfPfii)
        .other          _Z29matrix_transpose_naive_kernelPKfPfii,@"STO_CUDA_ENTRY STV_DEFAULT"
_Z29matrix_transpose_naive_kernelPKfPfii:
.text._Z29matrix_transpose_naive_kernelPKfPfii:
[----:B------:R-:W-:Y:S01]  /*0000*/  LDC R1, c[0x0][0x37c] ;  /* 0x0000df00ff017b82 */ /* 0x000fe20000000800 */
[----:B------:R-:W0:Y:S07]  /*0010*/  S2R R2, SR_TID.Y ;  /* 0x0000000000027919 */ /* 0x000e2e0000002200 */
[----:B------:R-:W1:Y:S01]  /*0020*/  LDC R0, c[0x0][0x360] ;  /* 0x0000d800ff007b82 */ /* 0x000e620000000800 */
[----:B------:R-:W2:Y:S01]  /*0030*/  LDCU.64 UR6, c[0x0][0x390] ;  /* 0x00007200ff0677ac */ /* 0x000ea20008000a00 */
[----:B------:R-:W1:Y:S06]  /*0040*/  S2R R3, SR_TID.X ;  /* 0x0000000000037919 */ /* 0x000e6c0000002100 */
[----:B------:R-:W0:Y:S08]  /*0050*/  S2UR UR5, SR_CTAID.Y ;  /* 0x00000000000579c3 */ /* 0x000e300000002600 */
[----:B------:R-:W0:Y:S08]  /*0060*/  LDC R7, c[0x0][0x364] ;  /* 0x0000d900ff077b82 */ /* 0x000e300000000800 */
[----:B------:R-:W1:Y:S01]  /*0070*/  S2UR UR4, SR_CTAID.X ;  /* 0x00000000000479c3 */ /* 0x000e620000002500 */
[----:B0-----:R-:W-:-:S05]  /*0080*/  IMAD R7, R7, UR5, R2 ;  /* 0x0000000507077c24 */ /* 0x001fca000f8e0202 */
[----:B--2---:R-:W-:Y:S01]  /*0090*/  ISETP.GE.AND P0, PT, R7, UR6, PT ;  /* 0x0000000607007c0c */ /* 0x004fe2000bf06270 */
[----:B-1----:R-:W-:-:S05]  /*00a0*/  IMAD R0, R0, UR4, R3 ;  /* 0x0000000400007c24 */ /* 0x002fca000f8e0203 */
[----:B------:R-:W-:-:S13]  /*00b0*/  ISETP.GE.OR P0, PT, R0, UR7, P0 ;  /* 0x0000000700007c0c */ /* 0x000fda0008706670 */
[----:B------:R-:W-:Y:S05]  /*00c0*/  @P0 EXIT ;  /* 0x000000000000094d */ /* 0x000fea0003800000 */
[----:B------:R-:W0:Y:S01]  /*00d0*/  LDC.64 R2, c[0x0][0x380] ;  /* 0x0000e000ff027b82 */ /* 0x000e220000000a00 */
[----:B------:R-:W1:Y:S01]  /*00e0*/  LDCU.64 UR4, c[0x0][0x358] ;  /* 0x00006b00ff0477ac */ /* 0x000e620008000a00 */
[----:B------:R-:W-:-:S04]  /*00f0*/  IMAD R5, R7, UR7, R0 ;  /* 0x0000000707057c24 */ /* 0x000fc8000f8e0200 */
[----:B0-----:R-:W-:Y:S02]  /*0100*/  IMAD.WIDE R2, R5, 0x4, R2 ;  /* 0x0000000405027825 */ /* 0x001fe400078e0202 */
[----:B------:R-:W0:Y:S04]  /*0110*/  LDC.64 R4, c[0x0][0x388] ;  /* 0x0000e200ff047b82 */ /* 0x000e280000000a00 */
[----:B-1----:R-:W2:Y:S01]  /*0120*/  LDG.E R3, desc[UR4][R2.64] ;  /* 0x0000000402037981 */ /* 0x002ea2000c1e1900 */
[----:B------:R-:W-:-:S04]  /*0130*/  IMAD R7, R0, UR6, R7 ;  /* 0x0000000600077c24 */ /* 0x000fc8000f8e0207 */
[----:B0-----:R-:W-:-:S05]  /*0140*/  IMAD.WIDE R4, R7, 0x4, R4 ;  /* 0x0000000407047825 */ /* 0x001fca00078e0204 */
[----:B--2---:R-:W-:Y:S01]  /*0150*/  STG.E desc[UR4][R4.64], R3 ;  /* 0x0000000304007986 */ /* 0x004fe2000c101904 */
[----:B------:R-:W-:Y:S05]  /*0160*/  EXIT ;  /* 0x000000000000794d */ /* 0x000fea0003800000 */
.L_x_8:
        /* <DEDUP_REMOVED lines=9> */
.L_x_21:


//--------------------- .text._Z27transpose_shmem_bank_kernelPKfPfiiiiii --------------------------
	.section	.text._Z27transpose_shmem_bank_kernelPKfPfiiiiii,"ax",@progbits
	.align	128
        .global         _Z27transpose_shmem_bank_kernelPKfPfiiiiii
        .type           _Z27transpose_shmem_bank_kernelPKfPfiiiiii,@function
        .size           _Z27transpose_shmem_bank_kernelPKfPfiiiiii,(.L_x_22 - _Z27transpose_shmem_bank_kernelPKfPfiiiiii)
        .other          _Z27transpose_shmem_bank_kernelPKfPfiiiiii,@"STO_CUDA_ENTRY STV_DEFAULT"
_Z27transpose_shmem_bank_kernelPKfPfiiiiii:
.text._Z27transpose_shmem_bank_kernelPKfPfiiiiii:
        /* <DEDUP_REMOVED lines=145> */
.L_x_10:
[----:B------:R-:W-:Y:S05]  /*0910*/  BSYNC.RECONVERGENT B0 ;  /* 0x0000000000007941 */ /* 0x000fea0003800200 */
.L_x_9:
        /* <DEDUP_REMOVED lines=15> */
.L_x_11:
        /* <DEDUP_REMOVED lines=15> */
.L_x_22:


//--------------------- .text._Z22transpose_shmem_kernelPKfPfiiiiii --------------------------
	.section	.text._Z22transpose_shmem_kernelPKfPfiiiiii,"ax",@progbits
	.align	128
        .global         _Z22transpose_shmem_kernelPKfPfiiiiii
        .type           _Z22transpose_shmem_kernelPKfPfiiiiii,@function
        .size           _Z22transpose_shmem_kernelPKfPfiiiiii,(.L_x_23 - _Z22transpose_shmem_kernelPKfPfiiiiii)
        .other          _Z22transpose_shmem_kernelPKfPfiiiiii,@"STO_CUDA_ENTRY STV_DEFAULT"
_Z22transpose_shmem_kernelPKfPfiiiiii:
.text._Z22transpose_shmem_kernelPKfPfiiiiii:
        /* <DEDUP_REMOVED lines=15> */
[----:B------:R-:W-:Y:S01]  /*00f0*/  ISETP.EQ.AND P6, PT, R12, -0x8, PT ;  /* 0xfffffff80c00780c */ /* 0x000fe20003fc2270 */
[----:B-----5:R-:W-:Y:S01]  /*0100*/  IMAD.SHL.U32 R13, R2, 0x4, RZ ;  /* 0x00000004020d7824 */ /* 0x020fe200078e00ff */
[C---:B------:R-:W-:Y:S01]  /*0110*/  ISETP.EQ.AND P5, PT, R12.reuse, -0x4, PT ;  /* 0xfffffffc0c00780c */ /* 0x040fe20003fa2270 */
[----:B------:R-:W-:Y:S01]  /*0120*/  IMAD.SHL.U32 R14, R3, 0x4, RZ ;  /* 0x00000004030e7824 */ /* 0x000fe200078e00ff */
[C---:B------:R-:W-:Y:S02]  /*0130*/  ISETP.EQ.AND P0, PT, R12.reuse, RZ, PT ;  /* 0x000000ff0c00720c */ /* 0x040fe40003f02270 */
[C---:B------:R-:W-:Y:S02]  /*0140*/  ISETP.EQ.AND P3, PT, R12.reuse, 0x4, PT ;  /* 0x000000040c00780c */ /* 0x040fe40003f62270 */
[----:B------:R-:W-:-:S02]  /*0150*/  ISETP.EQ.AND P2, PT, R12, 0x8, PT ;  /* 0x000000080c00780c */ /* 0x000fc40003f42270 */
[C---:B------:R-:W-:Y:S01]  /*0160*/  ISETP.EQ.AND P4, PT, R13.reuse, -0xc, PT ;  /* 0xfffffff40d00780c */ /* 0x040fe20003f82270 */
        /* <DEDUP_REMOVED lines=36> */
[----:B------:R-:W-:Y:S01]  /*03b0*/  ISETP.EQ.AND P1, PT, R13, 0x10, PT ;  /* 0x000000100d00780c */ /* 0x000fe20003f22270 */
[----:B------:R-:W-:-:S06]  /*03c0*/  IMAD R13, R10, 0x10, R5 ;  /* 0x000000100a0d7824 */ /* 0x000fcc00078e0205 */
[----:B------:R-:W4:Y:S01]  /*03d0*/  @P5 LDC R2, c[0x0][0x390] ;  /* 0x0000e400ff025b82 */ /* 0x000f220000000800 */
[----:B------:R-:W-:-:S07]  /*03e0*/  ISETP.EQ.AND P5, PT, R14, 0x4, PT ;  /* 0x000000040e00780c */ /* 0x000fce0003fa2270 */
[----:B--2---:R-:W2:Y:S06]  /*03f0*/  @P6 LDC R0, c[0x0][0x394] ;  /* 0x0000e500ff006b82 */ /* 0x004eac0000000800 */
[----:B------:R-:W-:Y:S02]  /*0400*/  @P5 IMAD.MOV.U32 R9, RZ, RZ, R10 ;  /* 0x000000ffff095224 */ /* 0x000fe400078e000a */
[----:B---3--:R-:W3:Y:S01]  /*0410*/  @P1 LDC R3, c[0x0][0x394] ;  /* 0x0000e500ff031b82 */ /* 0x008ee20000000800 */
[----:B------:R-:W-:Y:S01]  /*0420*/  ISETP.EQ.AND P1, PT, R14, 0xc, PT ;  /* 0x0000000c0e00780c */ /* 0x000fe20003f22270 */
[----:B------:R-:W-:-:S06]  /*0430*/  @P4 IMAD.MOV.U32 R9, RZ, RZ, R11 ;  /* 0x000000ffff094224 */ /* 0x000fcc00078e000b */
[----:B0-----:R-:W0:Y:S08]  /*0440*/  @P2 LDC R7, c[0x0][0x398] ;  /* 0x0000e600ff072b82 */ /* 0x001e300000000800 */
[----:B------:R-:W5:Y:S01]  /*0450*/  @P1 LDC R9, c[0x0][0x390] ;  /* 0x0000e400ff091b82 */ /* 0x000f620000000800 */
[----:B------:R-:W-:-:S07]  /*0460*/  ISETP.EQ.AND P1, PT, R14, 0x10, PT ;  /* 0x000000100e00780c */ /* 0x000fce0003f22270 */
[----:B---3--:R-:W3:Y:S01]  /*0470*/  @P3 LDC R3, c[0x0][0x398] ;  /* 0x0000e600ff033b82 */ /* 0x008ee20000000800 */
[----:B------:R-:W-:-:S07]  /*0480*/  ISETP.EQ.AND P3, PT, R14, 0x14, PT ;  /* 0x000000140e00780c */ /* 0x000fce0003f62270 */
[----:B----4-:R-:W4:Y:S01]  /*0490*/  @P5 LDC R2, c[0x0][0x394] ;  /* 0x0000e500ff025b82 */ /* 0x010f220000000800 */
[----:B0-----:R-:W-:-:S07]  /*04a0*/  IMAD.MOV.U32 R10, RZ, RZ, R7 ;  /* 0x000000ffff0a7224 */ /* 0x001fce00078e0007 */
[----:B-----5:R-:W0:Y:S01]  /*04b0*/  @P1 LDC R9, c[0x0][0x394] ;  /* 0x0000e500ff091b82 */ /* 0x020e220000000800 */
[----:B------:R-:W-:Y:S01]  /*04c0*/  ISETP.EQ.AND P1, PT, R12, 0x14, PT ;  /* 0x000000140c00780c */ /* 0x000fe20003f22270 */
[----:B------:R-:W-:-:S06]  /*04d0*/  IMAD R12, R11, 0x10, R4 ;  /* 0x000000100b0c7824 */ /* 0x000fcc00078e0204 */
[----:B--2---:R-:W2:Y:S01]  /*04e0*/  @P0 LDC R0, c[0x0][0x398] ;  /* 0x0000e600ff000b82 */ /* 0x004ea20000000800 */
[----:B---3--:R-:W-:Y:S01]  /*04f0*/  IMAD R3, R3, 0x10, R5 ;  /* 0x0000001003037824 */ /* 0x008fe200078e0205 */
[----:B------:R-:W-:-:S06]  /*0500*/  ISETP.GE.AND P0, PT, R13, UR11, PT ;  /* 0x0000000b0d007c0c */ /* 0x000fcc000bf06270 */
[----:B-1----:R-:W1:Y:S08]  /*0510*/  @P1 LDC R8, c[0x0][0x398] ;  /* 0x0000e600ff081b82 */ /* 0x002e700000000800 */
[----:B0-----:R-:W0:Y:S08]  /*0520*/  @P3 LDC R9, c[0x0][0x398] ;  /* 0x0000e600ff093b82 */ /* 0x001e300000000800 */
[----:B----4-:R-:W3:Y:S01]  /*0530*/  @P4 LDC R2, c[0x0][0x398] ;  /* 0x0000e600ff024b82 */ /* 0x010ee20000000800 */
[----:B--2---:R-:W-:Y:S01]  /*0540*/  ISETP.GE.AND P1, PT, R3, R0, PT ;  /* 0x000000000300720c */ /* 0x004fe20003f26270 */
[----:B-1----:R-:W-:-:S02]  /*0550*/  IMAD.IADD R7, R6, 0x1, R8 ;  /* 0x0000000106077824 */ /* 0x002fc400078e0208 */
[----:B------:R-:W-:-:S03]  /*0560*/  VIADD R8, R6, UR8 ;  /* 0x0000000806087c36 */ /* 0x000fc60008000000 */
[----:B------:R-:W-:Y:S02]  /*0570*/  ISETP.GE.OR P2, PT, R7, R10, P1 ;  /* 0x0000000a0700720c */ /* 0x000fe40000f46670 */
[----:B------:R-:W-:Y:S01]  /*0580*/  ISETP.GE.OR P0, PT, R8, UR10, P0 ;  /* 0x0000000a08007c0c */ /* 0x000fe20008706670 */
[----:B0-----:R-:W-:-:S03]  /*0590*/  IMAD R9, R9, 0x10, R4 ;  /* 0x0000001009097824 */ /* 0x001fc600078e0204 */
[----:B------:R-:W-:Y:S02]  /*05a0*/  ISETP.GE.OR P1, PT, R12, UR9, P0 ;  /* 0x000000090c007c0c */ /* 0x000fe40008726670 */
[----:B---3--:R-:W-:-:S11]  /*05b0*/  ISETP.GE.OR P0, PT, R9, R2, P2 ;  /* 0x000000020900720c */ /* 0x008fd60001706670 */
[----:B------:R-:W-:Y:S05]  /*05c0*/  @P1 BRA `(.L_x_13) ;  /* 0x0000000000d41947 */ /* 0x000fea0003800000 */
[----:B------:R-:W0:Y:S01]  /*05d0*/  LDC.64 R10, c[0x0][0x380] ;  /* 0x0000e000ff0a7b82 */ /* 0x000e220000000a00 */
[----:B------:R-:W-:-:S04]  /*05e0*/  IMAD R13, R8, UR11, R13 ;  /* 0x0000000b080d7c24 */ /* 0x000fc8000f8e020d */
[----:B------:R-:W-:-:S03]  /*05f0*/  IMAD R13, R13, UR9, R12 ;  /* 0x000000090d0d7c24 */ /* 0x000fc6000f8e020c */
[----:B------:R-:W1:Y:S01]  /*0600*/  LDC R8, c[0x0][0x39c] ;  /* 0x0000e700ff087b82 */ /* 0x000e620000000800 */
[----:B0-----:R-:W-:-:S07]  /*0610*/  IMAD.WIDE R10, R13, 0x4, R10 ;  /* 0x000000040d0a7825 */ /* 0x001fce00078e020a */
[----:B------:R-:W0:Y:S01]  /*0620*/  LDC.64 R12, c[0x0][0x3a0] ;  /* 0x0000e800ff0c7b82 */ /* 0x000e220000000a00 */
[----:B------:R2:W3:Y:S01]  /*0630*/  LDG.E R10, desc[UR6][R10.64] ;  /* 0x000000060a0a7981 */ /* 0x0004e2000c1e1900 */
[----:B------:R-:W-:Y:S01]  /*0640*/  UMOV UR4, 0x400 ;  /* 0x0000040000047882 */ /* 0x000fe20000000000 */
[----:B-1----:R-:W-:-:S05]  /*0650*/  IMAD.SHL.U32 R8, R8, 0x4, RZ ;  /* 0x0000000408087824 */ /* 0x002fca00078e00ff */
[----:B------:R-:W1:Y:S01]  /*0660*/  S2UR UR5, SR_CgaCtaId ;  /* 0x00000000000579c3 */ /* 0x000e620000008800 */
[C---:B------:R-:W-:Y:S02]  /*0670*/  ISETP.EQ.AND P2, PT, R8.reuse, RZ, PT ;  /* 0x000000ff0800720c */ /* 0x040fe40003f42270 */
[C---:B------:R-:W-:Y:S02]  /*0680*/  ISETP.EQ.AND P3, PT, R8.reuse, 0x4, PT ;  /* 0x000000040800780c */ /* 0x040fe40003f62270 */
[----:B------:R-:W-:Y:S01]  /*0690*/  ISETP.EQ.AND P6, PT, R8, 0x8, PT ;  /* 0x000000080800780c */ /* 0x000fe20003fc2270 */
[----:B0-----:R-:W-:Y:S02]  /*06a0*/  IMAD.SHL.U32 R12, R12, 0x4, RZ ;  /* 0x000000040c0c7824 */ /* 0x001fe400078e00ff */
[----:B------:R-:W-:-:S06]  /*06b0*/  IMAD.SHL.U32 R14, R13, 0x4, RZ ;  /* 0x000000040d0e7824 */ /* 0x000fcc00078e00ff */
[----:B--2---:R-:W-:Y:S01]  /*06c0*/  @P2 IMAD.MOV.U32 R11, RZ, RZ, R6 ;  /* 0x000000ffff0b2224 */ /* 0x004fe200078e0006 */
[C---:B------:R-:W-:Y:S01]  /*06d0*/  ISETP.EQ.AND P5, PT, R12.reuse, RZ, PT ;  /* 0x000000ff0c00720c */ /* 0x040fe20003fa2270 */
[----:B------:R-:W-:Y:S01]  /*06e0*/  @P3 IMAD.MOV.U32 R11, RZ, RZ, R5 ;  /* 0x000000ffff0b3224 */ /* 0x000fe200078e0005 */
[----:B------:R-:W-:Y:S01]  /*06f0*/  ISETP.EQ.AND P1, PT, R12, 0x4, PT ;  /* 0x000000040c00780c */ /* 0x000fe20003f22270 */
[----:B------:R-:W-:Y:S01]  /*0700*/  @P6 IMAD.MOV.U32 R11, RZ, RZ, R4 ;  /* 0x000000ffff0b6224 */ /* 0x000fe200078e0004 */
[----:B------:R-:W-:Y:S01]  /*0710*/  ISETP.EQ.AND P2, PT, R14, RZ, PT ;  /* 0x000000ff0e00720c */ /* 0x000fe20003f42270 */
[----:B-1----:R-:W-:Y:S01]  /*0720*/  ULEA UR4, UR5, UR4, 0x18 ;  /* 0x0000000405047291 */ /* 0x002fe2000f8ec0ff */
[----:B------:R-:W-:Y:S02]  /*0730*/  ISETP.EQ.AND P3, PT, R12, 0x8, PT ;  /* 0x000000080c00780c */ /* 0x000fe40003f62270 */
[----:B------:R-:W-:Y:S02]  /*0740*/  ISETP.EQ.AND P6, PT, R8, 0xc, PT ;  /* 0x0000000c0800780c */ /* 0x000fe40003fc2270 */
[----:B------:R-:W-:-:S03]  /*0750*/  ISETP.EQ.AND P4, PT, R14, 0x4, PT ;  /* 0x000000040e00780c */ /* 0x000fc60003f82270 */
[--C-:B------:R-:W-:Y:S01]  /*0760*/  @P5 IMAD.MOV.U32 R13, RZ, RZ, R6.reuse ;  /* 0x000000ffff0d5224 */ /* 0x100fe200078e0006 */
[----:B------:R-:W-:Y:S01]  /*0770*/  ISETP.EQ.AND P5, PT, R14, 0x8, PT ;  /* 0x000000080e00780c */ /* 0x000fe20003fa2270 */
[--C-:B------:R-:W-:Y:S01]  /*0780*/  @P1 IMAD.MOV.U32 R13, RZ, RZ, R5.reuse ;  /* 0x000000ffff0d1224 */ /* 0x100fe200078e0005 */
[----:B------:R-:W-:Y:S01]  /*0790*/  ISETP.EQ.AND P1, PT, R12, 0xc, PT ;  /* 0x0000000c0c00780c */ /* 0x000fe20003f22270 */
[----:B------:R-:W-:Y:S01]  /*07a0*/  @P2 IMAD.MOV.U32 R15, RZ, RZ, R6 ;  /* 0x000000ffff0f2224 */ /* 0x000fe200078e0006 */
[C---:B------:R-:W-:Y:S01]  /*07b0*/  ISETP.EQ.AND P2, PT, R14.reuse, 0xc, PT ;  /* 0x0000000c0e00780c */ /* 0x040fe20003f42270 */
[----:B------:R-:W-:Y:S01]  /*07c0*/  @P3 IMAD.MOV.U32 R13, RZ, RZ, R4 ;  /* 0x000000ffff0d3224 */ /* 0x000fe200078e0004 */
[----:B------:R-:W-:Y:S01]  /*07d0*/  ISETP.EQ.AND P3, PT, R14, 0x10, PT ;  /* 0x000000100e00780c */ /* 0x000fe20003f62270 */
[----:B------:R-:W0:Y:S02]  /*07e0*/  @P6 LDC R11, c[0x0][0x390] ;  /* 0x0000e400ff0b6b82 */ /* 0x000e240000000800 */
[----:B------:R-:W-:-:S04]  /*07f0*/  @P4 IMAD.MOV.U32 R15, RZ, RZ, R5 ;  /* 0x000000ffff0f4224 */ /* 0x000fc800078e0005 */
[----:B------:R-:W-:Y:S02]  /*0800*/  @P5 IMAD.MOV.U32 R15, RZ, RZ, R4 ;  /* 0x000000ffff0f5224 */ /* 0x000fe400078e0004 */
[----:B------:R-:W1:Y:S01]  /*0810*/  @P1 LDC R13, c[0x0][0x390] ;  /* 0x0000e400ff0d1b82 */ /* 0x000e620000000800 */
[----:B------:R-:W-:-:S07]  /*0820*/  ISETP.EQ.AND P1, PT, R8, 0x10, PT ;  /* 0x000000100800780c */ /* 0x000fce0003f22270 */
[----:B------:R-:W2:Y:S01]  /*0830*/  @P2 LDC R15, c[0x0][0x390] ;  /* 0x0000e400ff0f2b82 */ /* 0x000ea20000000800 */
[----:B------:R-:W-:-:S07]  /*0840*/  ISETP.EQ.AND P2, PT, R12, 0x10, PT ;  /* 0x000000100c00780c */ /* 0x000fce0003f42270 */
[----:B0-----:R-:W0:Y:S01]  /*0850*/  @P1 LDC R11, c[0x0][0x394] ;  /* 0x0000e500ff0b1b82 */ /* 0x001e220000000800 */
[----:B------:R-:W-:-:S07]  /*0860*/  ISETP.EQ.AND P1, PT, R8, 0x14, PT ;  /* 0x000000140800780c */ /* 0x000fce0003f22270 */
[----:B-1----:R-:W1:Y:S01]  /*0870*/  @P2 LDC R13, c[0x0][0x394] ;  /* 0x0000e500ff0d2b82 */ /* 0x002e620000000800 */
[----:B------:R-:W-:-:S07]  /*0880*/  ISETP.EQ.AND P2, PT, R12, 0x14, PT ;  /* 0x000000140c00780c */ /* 0x000fce0003f42270 */
[----:B--2---:R-:W2:Y:S01]  /*0890*/  @P3 LDC R15, c[0x0][0x394] ;  /* 0x0000e500ff0f3b82 */ /* 0x004ea20000000800 */
[----:B------:R-:W-:-:S07]  /*08a0*/  ISETP.EQ.AND P3, PT, R14, 0x14, PT ;  /* 0x000000140e00780c */ /* 0x000fce0003f62270 */
[----:B0-----:R-:W0:Y:S08]  /*08b0*/  @P1 LDC R11, c[0x0][0x398] ;  /* 0x0000e600ff0b1b82 */ /* 0x001e300000000800 */
[----:B-1----:R-:W1:Y:S08]  /*08c0*/  @P2 LDC R13, c[0x0][0x398] ;  /* 0x0000e600ff0d2b82 */ /* 0x002e700000000800 */
[----:B--2---:R-:W2:Y:S01]  /*08d0*/  @P3 LDC R15, c[0x0][0x398] ;  /* 0x0000e600ff0f3b82 */ /* 0x004ea20000000800 */
[----:B0-----:R-:W-:-:S05]  /*08e0*/  LEA R8, R11, UR4, 0xa ;  /* 0x000000040b087c11 */ /* 0x001fca000f8e50ff */
[----:B-1----:R-:W-:-:S04]  /*08f0*/  IMAD R8, R13, 0x40, R8 ;  /* 0x000000400d087824 */ /* 0x002fc800078e0208 */
[----:B--2---:R-:W-:-:S05]  /*0900*/  IMAD R11, R15, 0x4, R8 ;  /* 0x000000040f0b7824 */ /* 0x004fca00078e0208 */
[----:B---3--:R0:W-:Y:S02]  /*0910*/  STS [R11], R10 ;  /* 0x0000000a0b007388 */ /* 0x0081e40000000800 */
.L_x_13:
[----:B------:R-:W-:Y:S05]  /*0920*/  BSYNC.RECONVERGENT B0 ;  /* 0x0000000000007941 */ /* 0x000fea0003800200 */
.L_x_12:
[----:B------:R-:W-:Y:S06]  /*0930*/  BAR.SYNC.DEFER_BLOCKING 0x0 ;  /* 0x0000000000007b1d */ /* 0x000fec0000010000 */
[----:B------:R-:W-:Y:S05]  /*0940*/  @P0 EXIT ;  /* 0x000000000000094d */ /* 0x000fea0003800000 */
[----:B------:R-:W1:Y:S01]  /*0950*/  S2UR UR5, SR_CgaCtaId ;  /* 0x00000000000579c3 */ /* 0x000e620000008800 */
[----:B------:R-:W-:Y:S01]  /*0960*/  UMOV UR4, 0x400 ;  /* 0x0000040000047882 */ /* 0x000fe20000000000 */
[----:B------:R-:W-:-:S04]  /*0970*/  IMAD R0, R0, R7, R3 ;  /* 0x0000000700007224 */ /* 0x000fc800078e0203 */
[----:B------:R-:W-:Y:S01]  /*0980*/  IMAD R3, R2, R0, R9 ;  /* 0x0000000002037224 */ /* 0x000fe200078e0209 */
[----:B-1----:R-:W-:-:S06]  /*0990*/  ULEA UR4, UR5, UR4, 0x18 ;  /* 0x0000000405047291 */ /* 0x002fcc000f8ec0ff */
[----:B------:R-:W-:-:S05]  /*09a0*/  LEA R6, R6, UR4, 0xa ;  /* 0x0000000406067c11 */ /* 0x000fca000f8e50ff */
[----:B------:R-:W-:-:S04]  /*09b0*/  IMAD R5, R5, 0x40, R6 ;  /* 0x0000004005057824 */ /* 0x000fc800078e0206 */
[----:B------:R-:W-:Y:S02]  /*09c0*/  IMAD R6, R4, 0x4, R5 ;  /* 0x0000000404067824 */ /* 0x000fe400078e0205 */
[----:B------:R-:W1:Y:S03]  /*09d0*/  LDC.64 R4, c[0x0][0x388] ;  /* 0x0000e200ff047b82 */ /* 0x000e660000000a00 */
[----:B0-----:R-:W0:Y:S01]  /*09e0*/  LDS R11, [R6] ;  /* 0x00000000060b7984 */ /* 0x001e220000000800 */
[----:B-1----:R-:W-:-:S05]  /*09f0*/  IMAD.WIDE R2, R3, 0x4, R4 ;  /* 0x0000000403027825 */ /* 0x002fca00078e0204 */
[----:B0-----:R-:W-:Y:S01]  /*0a00*/  STG.E desc[UR6][R2.64], R11 ;  /* 0x0000000b02007986 */ /* 0x001fe2000c101906 */
[----:B------:R-:W-:Y:S05]  /*0a10*/  EXIT ;  /* 0x000000000000794d */ /* 0x000fea0003800000 */
.L_x_14:
        /* <DEDUP_REMOVED lines=14> */
.L_x_23:


//--------------------- .text._Z22transpose_naive_kernelPKfPfiiiiii --------------------------
	.section	.text._Z22transpose_naive_kernelPKfPfiiiiii,"ax",@progbits
	.align	128
        .global         _Z22transpose_naive_kernelPKfPfiiiiii
        .type           _Z22transpose_naive_kernelPKfPfiiiiii,@function
        .size           _Z22transpose_naive_kernelPKfPfiiiiii,(.L_x_24 - _Z22transpose_naive_kernelPKfPfiiiiii)
        .other          _Z22transpose_naive_kernelPKfPfiiiiii,@"STO_CUDA_ENTRY STV_DEFAULT"
_Z22transpose_naive_kernelPKfPfiiiiii:
.text._Z22transpose_naive_kernelPKfPfiiiiii:
[----:B------:R-:W-:Y:S01]  /*0000*/  LDC R1, c[0x0][0x37c] ;  /* 0x0000df00ff017b82 */ /* 0x000fe20000000800 */
[----:B------:R-:W0:Y:S07]  /*0010*/  S2R R2, SR_TID.Y ;  /* 0x0000000000027919 */ /* 0x000e2e0000002200 */
[----:B------:R-:W1:Y:S01]  /*0020*/  LDC R0, c[0x0][0x368] ;  /* 0x0000da00ff007b82 */ /* 0x000e620000000800 */
[----:B------:R-:W2:Y:S01]  /*0030*/  LDCU.64 UR8, c[0x0][0x390] ;  /* 0x00007200ff0877ac */ /* 0x000ea20008000a00 */
[----:B------:R-:W1:Y:S01]  /*0040*/  S2R R3, SR_TID.Z ;  /* 0x0000000000037919 */ /* 0x000e620000002300 */
[----:B------:R-:W3:Y:S01]  /*0050*/  LDCU UR7, c[0x0][0x398] ;  /* 0x00007300ff0777ac */ /* 0x000ee20008000800 */
[----:B------:R-:W4:Y:S04]  /*0060*/  S2R R7, SR_TID.X ;  /* 0x0000000000077919 */ /* 0x000f280000002100 */
[----:B------:R-:W0:Y:S08]  /*0070*/  S2UR UR5, SR_CTAID.Y ;  /* 0x00000000000579c3 */ /* 0x000e300000002600 */
[----:B------:R-:W0:Y:S08]  /*0080*/  LDC R5, c[0x0][0x364] ;  /* 0x0000d900ff057b82 */ /* 0x000e300000000800 */
[----:B------:R-:W1:Y:S08]  /*0090*/  S2UR UR4, SR_CTAID.Z ;  /* 0x00000000000479c3 */ /* 0x000e700000002700 */
[----:B------:R-:W4:Y:S08]  /*00a0*/  S2UR UR6, SR_CTAID.X ;  /* 0x00000000000679c3 */ /* 0x000f300000002500 */
[----:B------:R-:W4:Y:S01]  /*00b0*/  LDC R4, c[0x0][0x360] ;  /* 0x0000d800ff047b82 */ /* 0x000f220000000800 */
[----:B0-----:R-:W-:-:S05]  /*00c0*/  IMAD R5, R5, UR5, R2 ;  /* 0x0000000505057c24 */ /* 0x001fca000f8e0202 */
[----:B--2---:R-:W-:Y:S01]  /*00d0*/  ISETP.GE.AND P0, PT, R5, UR9, PT ;  /* 0x0000000905007c0c */ /* 0x004fe2000bf06270 */
[----:B-1----:R-:W-:-:S05]  /*00e0*/  IMAD R0, R0, UR4, R3 ;  /* 0x0000000400007c24 */ /* 0x002fca000f8e0203 */
[----:B------:R-:W-:Y:S01]  /*00f0*/  ISETP.GE.OR P0, PT, R0, UR8, P0 ;  /* 0x0000000800007c0c */ /* 0x000fe20008706670 */
[----:B----4-:R-:W-:-:S05]  /*0100*/  IMAD R4, R4, UR6, R7 ;  /* 0x0000000604047c24 */ /* 0x010fca000f8e0207 */
[----:B---3--:R-:W-:-:S13]  /*0110*/  ISETP.GE.OR P0, PT, R4, UR7, P0 ;  /* 0x0000000704007c0c */ /* 0x008fda0008706670 */
[----:B------:R-:W-:Y:S05]  /*0120*/  @P0 EXIT ;  /* 0x000000000000094d */ /* 0x000fea0003800000 */
[----:B------:R-:W0:Y:S01]  /*0130*/  LDC.64 R2, c[0x0][0x380] ;  /* 0x0000e000ff027b82 */ /* 0x000e220000000a00 */
[----:B------:R-:W1:Y:S01]  /*0140*/  LDCU.64 UR4, c[0x0][0x358] ;  /* 0x00006b00ff0477ac */ /* 0x000e620008000a00 */
[----:B------:R-:W-:-:S04]  /*0150*/  IMAD R7, R0, UR9, R5 ;  /* 0x0000000900077c24 */ /* 0x000fc8000f8e0205 */
[----:B------:R-:W-:Y:S02]  /*0160*/  IMAD R7, R7, UR7, R4 ;  /* 0x0000000707077c24 */ /* 0x000fe4000f8e0204 */
[----:B------:R-:W2:Y:S08]  /*0170*/  LDC R8, c[0x0][0x39c] ;  /* 0x0000e700ff087b82 */ /* 0x000eb00000000800 */
[----:B------:R-:W3:Y:S01]  /*0180*/  LDC.64 R12, c[0x0][0x3a0] ;  /* 0x0000e800ff0c7b82 */ /* 0x000ee20000000a00 */
[----:B0-----:R-:W-:-:S05]  /*0190*/  IMAD.WIDE R2, R7, 0x4, R2 ;  /* 0x0000000407027825 */ /* 0x001fca00078e0202 */
[----:B-1----:R0:W4:Y:S01]  /*01a0*/  LDG.E R11, desc[UR4][R2.64] ;  /* 0x00000004020b7981 */ /* 0x002122000c1e1900 */
[----:B--2---:R-:W-:-:S05]  /*01b0*/  IMAD.SHL.U32 R8, R8, 0x4, RZ ;  /* 0x0000000408087824 */ /* 0x004fca00078e00ff */
[C---:B------:R-:W-:Y:S02]  /*01c0*/  ISETP.EQ.AND P1, PT, R8.reuse, RZ, PT ;  /* 0x000000ff0800720c */ /* 0x040fe40003f22270 */
[----:B------:R-:W-:Y:S01]  /*01d0*/  ISETP.EQ.AND P2, PT, R8, 0x4, PT ;  /* 0x000000040800780c */ /* 0x000fe20003f42270 */
[----:B---3--:R-:W-:Y:S01]  /*01e0*/  IMAD.SHL.U32 R12, R12, 0x4, RZ ;  /* 0x000000040c0c7824 */ /* 0x008fe200078e00ff */
[C---:B------:R-:W-:Y:S01]  /*01f0*/  ISETP.EQ.AND P0, PT, R8.reuse, 0x8, PT ;  /* 0x000000080800780c */ /* 0x040fe20003f02270 */
[----:B0-----:R-:W-:Y:S01]  /*0200*/  IMAD.SHL.U32 R2, R13, 0x4, RZ ;  /* 0x000000040d027824 */ /* 0x001fe200078e00ff */
[----:B------:R-:W-:Y:S02]  /*0210*/  ISETP.EQ.AND P5, PT, R8, 0xc, PT ;  /* 0x0000000c0800780c */ /* 0x000fe40003fa2270 */
[C---:B------:R-:W-:Y:S02]  /*0220*/  ISETP.EQ.AND P4, PT, R12.reuse, -0xc, PT ;  /* 0xfffffff40c00780c */ /* 0x040fe40003f82270 */
[----:B------:R-:W-:-:S02]  /*0230*/  ISETP.EQ.AND P3, PT, R12, -0x4, PT ;  /* 0xfffffffc0c00780c */ /* 0x000fc40003f62270 */
[C---:B------:R-:W-:Y:S01]  /*0240*/  ISETP.EQ.AND P6, PT, R12.reuse, RZ, PT ;  /* 0x000000ff0c00720c */ /* 0x040fe20003fc2270 */
[----:B------:R-:W-:Y:S01]  /*0250*/  @P1 IMAD.MOV.U32 R9, RZ, RZ, R0 ;  /* 0x000000ffff091224 */ /* 0x000fe200078e0000 */
[C---:B------:R-:W-:Y:S01]  /*0260*/  ISETP.EQ.AND P1, PT, R12.reuse, -0x8, PT ;  /* 0xfffffff80c00780c */ /* 0x040fe20003f22270 */
[----:B------:R-:W-:Y:S01]  /*0270*/  @P2 IMAD.MOV.U32 R9, RZ, RZ, R5 ;  /* 0x000000ffff092224 */ /* 0x000fe200078e0005 */
[C---:B------:R-:W-:Y:S01]  /*0280*/  ISETP.EQ.AND P2, PT, R12.reuse, 0x4, PT ;  /* 0x000000040c00780c */ /* 0x040fe20003f42270 */
[----:B------:R-:W-:Y:S01]  /*0290*/  @P0 IMAD.MOV.U32 R9, RZ, RZ, R4 ;  /* 0x000000ffff090224 */ /* 0x000fe200078e0004 */
[----:B------:R-:W-:-:S03]  /*02a0*/  ISETP.EQ.AND P0, PT, R12, 0x8, PT ;  /* 0x000000080c00780c */ /* 0x000fc60003f02270 */
[--C-:B------:R-:W-:Y:S01]  /*02b0*/  @P4 IMAD.MOV.U32 R6, RZ, RZ, R0.reuse ;  /* 0x000000ffff064224 */ /* 0x100fe200078e0000 */
[----:B------:R-:W-:Y:S01]  /*02c0*/  ISETP.EQ.AND P4, PT, R2, -0xc, PT ;  /* 0xfffffff40200780c */ /* 0x000fe20003f82270 */
[----:B------:R-:W0:Y:S01]  /*02d0*/  @P5 LDC R9, c[0x0][0x390] ;  /* 0x0000e400ff095b82 */ /* 0x000e220000000800 */
[----:B------:R-:W-:Y:S01]  /*02e0*/  ISETP.EQ.AND P5, PT, R12, 0xc, PT ;  /* 0x0000000c0c00780c */ /* 0x000fe20003fa2270 */
[----:B------:R-:W-:Y:S02]  /*02f0*/  @P6 IMAD.MOV.U32 R10, RZ, RZ, R0 ;  /* 0x000000ffff0a6224 */ /* 0x000fe400078e0000 */
[--C-:B------:R-:W-:Y:S01]  /*0300*/  @P1 IMAD.MOV.U32 R6, RZ, RZ, R5.reuse ;  /* 0x000000ffff061224 */ /* 0x100fe200078e0005 */
[C---:B------:R-:W-:Y:S01]  /*0310*/  ISETP.EQ.AND P1, PT, R2.reuse, -0x8, PT ;  /* 0xfffffff80200780c */ /* 0x040fe20003f22270 */
[----:B------:R-:W-:Y:S01]  /*0320*/  @P3 IMAD.MOV.U32 R6, RZ, RZ, R4 ;  /* 0x000000ffff063224 */ /* 0x000fe200078e0004 */
[----:B------:R-:W-:Y:S01]  /*0330*/  ISETP.EQ.AND P3, PT, R2, RZ, PT ;  /* 0x000000ff0200720c */ /* 0x000fe20003f62270 */
[----:B------:R-:W-:-:S02]  /*0340*/  @P2 IMAD.MOV.U32 R10, RZ, RZ, R5 ;  /* 0x000000ffff0a2224 */ /* 0x000fc400078e0005 */
[----:B------:R-:W-:Y:S02]  /*0350*/  @P0 IMAD.MOV.U32 R10, RZ, RZ, R4 ;  /* 0x000000ffff0a0224 */ /* 0x000fe400078e0004 */
[----:B------:R-:W1:Y:S01]  /*0360*/  @P6 LDC R6, c[0x0][0x390] ;  /* 0x0000e400ff066b82 */ /* 0x000e620000000800 */
[C---:B------:R-:W-:Y:S01]  /*0370*/  ISETP.EQ.AND P6, PT, R2.reuse, 0x4, PT ;  /* 0x000000040200780c */ /* 0x040fe20003fc2270 */
[----:B------:R-:W-:Y:S01]  /*0380*/  @P4 IMAD.MOV.U32 R7, RZ, RZ, R0 ;  /* 0x000000ffff074224 */ /* 0x000fe200078e0000 */
[----:B------:R-:W-:-:S03]  /*0390*/  ISETP.EQ.AND P4, PT, R2, 0x8, PT ;  /* 0x000000080200780c */ /* 0x000fc60003f82270 */
[----:B------:R-:W-:Y:S01]  /*03a0*/  @P1 IMAD.MOV.U32 R7, RZ, RZ, R5 ;  /* 0x000000ffff071224 */ /* 0x000fe200078e0005 */
[C---:B------:R-:W-:Y:S01]  /*03b0*/  ISETP.EQ.AND P1, PT, R2.reuse, 0xc, PT ;  /* 0x0000000c0200780c */ /* 0x040fe20003f22270 */
[----:B------:R-:W2:Y:S01]  /*03c0*/  @P5 LDC R10, c[0x0][0x390] ;  /* 0x0000e400ff0a5b82 */ /* 0x000ea20000000800 */
[----:B------:R-:W-:-:S05]  /*03d0*/  ISETP.EQ.AND P5, PT, R2, -0x4, PT ;  /* 0xfffffffc0200780c */ /* 0x000fca0003fa2270 */
[----:B------:R-:W-:Y:S02]  /*03e0*/  @P6 IMAD.MOV.U32 R0, RZ, RZ, R5 ;  /* 0x000000ffff006224 */ /* 0x000fe400078e0005 */
[----:B------:R-:W-:-:S06]  /*03f0*/  @P4 IMAD.MOV.U32 R0, RZ, RZ, R4 ;  /* 0x000000ffff004224 */ /* 0x000fcc00078e0004 */
[----:B------:R-:W-:Y:S01]  /*0400*/  @P5 IMAD.MOV.U32 R7, RZ, RZ, R4 ;  /* 0x000000ffff075224 */ /* 0x000fe200078e0004 */
[----:B------:R-:W3:Y:S01]  /*0410*/  @P1 LDC R0, c[0x0][0x390] ;  /* 0x0000e400ff001b82 */ /* 0x000ee20000000800 */
[----:B------:R-:W-:Y:S02]  /*0420*/  ISETP.EQ.AND P5, PT, R8, 0x10, PT ;  /* 0x000000100800780c */ /* 0x000fe40003fa2270 */
[----:B------:R-:W-:-:S05]  /*0430*/  ISETP.EQ.AND P1, PT, R12, 0x10, PT ;  /* 0x000000100c00780c */ /* 0x000fca0003f22270 */
[----:B------:R-:W5:Y:S01]  /*0440*/  @P3 LDC R7, c[0x0][0x390] ;  /* 0x0000e400ff073b82 */ /* 0x000f620000000800 */
[----:B------:R-:W-:-:S07]  /*0450*/  ISETP.EQ.AND P3, PT, R2, 0x10, PT ;  /* 0x000000100200780c */ /* 0x000fce0003f62270 */
[----:B0-----:R-:W0:Y:S08]  /*0460*/  @P5 LDC R9, c[0x0][0x394] ;  /* 0x0000e500ff095b82 */ /* 0x001e300000000800 */
[----:B---3--:R-:W3:Y:S01]  /*0470*/  @P3 LDC R0, c[0x0][0x394] ;  /* 0x0000e500ff003b82 */ /* 0x008ee20000000800 */
[----:B------:R-:W-:-:S07]  /*0480*/  ISETP.EQ.AND P3, PT, R2, 0x14, PT ;  /* 0x000000140200780c */ /* 0x000fce0003f62270 */
[----:B-1----:R-:W1:Y:S01]  /*0490*/  @P2 LDC R6, c[0x0][0x394] ;  /* 0x0000e500ff062b82 */ /* 0x002e620000000800 */
[----:B------:R-:W-:-:S07]  /*04a0*/  ISETP.EQ.AND P2, PT, R12, 0x14, PT ;  /* 0x000000140c00780c */ /* 0x000fce0003f42270 */
[----:B--2---:R-:W2:Y:S01]  /*04b0*/  @P1 LDC R10, c[0x0][0x394] ;  /* 0x0000e500ff0a1b82 */ /* 0x004ea20000000800 */
[----:B------:R-:W-:-:S07]  /*04c0*/  ISETP.EQ.AND P1, PT, R8, 0x14, PT ;  /* 0x000000140800780c */ /* 0x000fce0003f22270 */
[----:B-----5:R-:W5:Y:S08]  /*04d0*/  @P6 LDC R7, c[0x0][0x394] ;  /* 0x0000e500ff076b82 */ /* 0x020f700000000800 */
[----:B---3--:R-:W3:Y:S08]  /*04e0*/  @P3 LDC R0, c[0x0][0x398] ;  /* 0x0000e600ff003b82 */ /* 0x008ef00000000800 */
[----:B0-----:R-:W0:Y:S08]  /*04f0*/  @P1 LDC R9, c[0x0][0x398] ;  /* 0x0000e600ff091b82 */ /* 0x001e300000000800 */
[----:B-1----:R-:W0:Y:S08]  /*0500*/  @P0 LDC R6, c[0x0][0x398] ;  /* 0x0000e600ff060b82 */ /* 0x002e300000000800 */
[----:B--2---:R-:W0:Y:S01]  /*0510*/  @P2 LDC R10, c[0x0][0x398] ;  /* 0x0000e600ff0a2b82 */ /* 0x004e220000000800 */
[----:B---3--:R-:W-:-:S07]  /*0520*/  IMAD.MOV.U32 R5, RZ, RZ, R0 ;  /* 0x000000ffff057224 */ /* 0x008fce00078e0000 */
[----:B-----5:R-:W1:Y:S08]  /*0530*/  @P4 LDC R7, c[0x0][0x398] ;  /* 0x0000e600ff074b82 */ /* 0x020e700000000800 */
[----:B------:R-:W2:Y:S01]  /*0540*/  LDC.64 R2, c[0x0][0x388] ;  /* 0x0000e200ff027b82 */ /* 0x000ea20000000a00 */
[----:B0-----:R-:W-:-:S04]  /*0550*/  IMAD R0, R6, R9, R10 ;  /* 0x0000000906007224 */ /* 0x001fc800078e020a */
[----:B-1----:R-:W-:-:S04]  /*0560*/  IMAD R5, R0, R7, R5 ;  /* 0x0000000700057224 */ /* 0x002fc800078e0205 */
[----:B--2---:R-:W-:-:S05]  /*0570*/  IMAD.WIDE R2, R5, 0x4, R2 ;  /* 0x0000000405027825 */ /* 0x004fca00078e0202 */
[----:B----4-:R-:W-:Y:S01]  /*0580*/  STG.E desc[UR4][R2.64], R11 ;  /* 0x0000000b02007986 */ /* 0x010fe2000c101904 */
[----:B------:R-:W-:Y:S05]  /*0590*/  EXIT ;  /* 0x000000000000794d */ /* 0x000fea0003800000 */
.L_x_15:
        /* <DEDUP_REMOVED lines=14> */
.L_x_24:


//--------------------- .text._Z15copy_shm_kernelPKfPfiiiiii --------------------------
	.section	.text._Z15copy_shm_kernelPKfPfiiiiii,"ax",@progbits
	.align	128
        .global         _Z15copy_shm_kernelPKfPfiiiiii
        .type           _Z15copy_shm_kernelPKfPfiiiiii,@function
        .size           _Z15copy_shm_kernelPKfPfiiiiii,(.L_x_25 - _Z15copy_shm_kernelPKfPfiiiiii)
        .other          _Z15copy_shm_kernelPKfPfiiiiii,@"STO_CUDA_ENTRY STV_DEFAULT"
_Z15copy_shm_kernelPKfPfiiiiii:
.text._Z15copy_shm_kernelPKfPfiiiiii:
[----:B------:R-:W-:Y:S01]  /*0000*/  LDC R1, c[0x0][0x37c] ;  /* 0x0000df00ff017b82 */ /* 0x000fe20000000800 */
[----:B------:R-:W0:Y:S07]  /*0010*/  S2R R5, SR_CTAID.Y ;  /* 0x0000000000057919 */ /* 0x000e2e0000002600 */
[----:B------:R-:W1:Y:S01]  /*0020*/  S2UR UR4, SR_CTAID.Z ;  /* 0x00000000000479c3 */ /* 0x000e620000002700 */
[----:B------:R-:W2:Y:S01]  /*0030*/  LDCU.64 UR8, c[0x0][0x390] ;  /* 0x00007200ff0877ac */ /* 0x000ea20008000a00 */
[----:B------:R-:W0:Y:S01]  /*0040*/  S2R R6, SR_TID.Y ;  /* 0x0000000000067919 */ /* 0x000e220000002200 */
[----:B------:R-:W3:Y:S01]  /*0050*/  LDCU UR6, c[0x0][0x398] ;  /* 0x00007300ff0677ac */ /* 0x000ee20008000800 */
[----:B------:R-:W1:Y:S01]  /*0060*/  S2R R9, SR_TID.Z ;  /* 0x0000000000097919 */ /* 0x000e620000002300 */
[----:B------:R-:W4:Y:S01]  /*0070*/  S2R R4, SR_CTAID.X ;  /* 0x0000000000047919 */ /* 0x000f220000002500 */
[----:B------:R-:W4:Y:S01]  /*0080*/  S2R R11, SR_TID.X ;  /* 0x00000000000b7919 */ /* 0x000f220000002100 */
[----:B0-----:R-:W-:-:S02]  /*0090*/  LEA R5, R5, R6, 0x4 ;  /* 0x0000000605057211 */ /* 0x001fc400078e20ff */
[----:B-1----:R-:W-:Y:S01]  /*00a0*/  IADD3 R0, PT, PT, R9, UR4, RZ ;  /* 0x0000000409007c10 */ /* 0x002fe2000fffe0ff */
[----:B------:R-:W0:Y:S01]  /*00b0*/  LDCU.64 UR4, c[0x0][0x358] ;  /* 0x00006b00ff0477ac */ /* 0x000e220008000a00 */
[----:B--2---:R-:W-:-:S03]  /*00c0*/  ISETP.GE.AND P0, PT, R5, UR9, PT ;  /* 0x0000000905007c0c */ /* 0x004fc6000bf06270 */
[C---:B------:R-:W-:Y:S01]  /*00d0*/  IMAD R5, R0.reuse, UR9, R5 ;  /* 0x0000000900057c24 */ /* 0x040fe2000f8e0205 */
[----:B------:R-:W-:Y:S02]  /*00e0*/  ISETP.LT.AND P0, PT, R0, UR8, !P0 ;  /* 0x0000000800007c0c */ /* 0x000fe4000c701270 */
[----:B----4-:R-:W-:-:S04]  /*00f0*/  LEA R4, R4, R11, 0x4 ;  /* 0x0000000b04047211 */ /* 0x010fc800078e20ff */
[----:B---3--:R-:W-:Y:S01]  /*0100*/  ISETP.LT.AND P0, PT, R4, UR6, P0 ;  /* 0x0000000604007c0c */ /* 0x008fe20008701270 */
[----:B------:R-:W-:-:S12]  /*0110*/  IMAD R5, R5, UR6, R4 ;  /* 0x0000000605057c24 */ /* 0x000fd8000f8e0204 */
[----:B------:R-:W1:Y:S02]  /*0120*/  @P0 LDC.64 R2, c[0x0][0x380] ;  /* 0x0000e000ff020b82 */ /* 0x000e640000000a00 */
[----:B-1----:R-:W-:-:S06]  /*0130*/  @P0 IMAD.WIDE R2, R5, 0x4, R2 ;  /* 0x0000000405020825 */ /* 0x002fcc00078e0202 */
[----:B0-----:R-:W2:Y:S01]  /*0140*/  @P0 LDG.E R3, desc[UR4][R2.64] ;  /* 0x0000000402030981 */ /* 0x001ea2000c1e1900 */
[----:B------:R-:W-:Y:S01]  /*0150*/  MOV R0, 0x400 ;  /* 0x0000040000007802 */ /* 0x000fe20000000f00 */
[----:B------:R-:W0:Y:S03]  /*0160*/  S2R R7, SR_CgaCtaId ;  /* 0x0000000000077919 */ /* 0x000e260000008800 */
[----:B0-----:R-:W-:-:S05]  /*0170*/  LEA R0, R7, R0, 0x18 ;  /* 0x0000000007007211 */ /* 0x001fca00078ec0ff */
[----:B------:R-:W-:-:S04]  /*0180*/  IMAD R0, R9, 0x440, R0 ;  /* 0x0000044009007824 */ /* 0x000fc800078e0200 */
[----:B------:R-:W-:-:S05]  /*0190*/  IMAD R0, R6, 0x44, R0 ;  /* 0x0000004406007824 */ /* 0x000fca00078e0200 */
[----:B------:R-:W-:-:S05]  /*01a0*/  LEA R0, R11, R0, 0x2 ;  /* 0x000000000b007211 */ /* 0x000fca00078e10ff */
[----:B--2---:R0:W-:Y:S01]  /*01b0*/  @P0 STS [R0], R3 ;  /* 0x0000000300000388 */ /* 0x0041e20000000800 */
[----:B------:R-:W-:Y:S06]  /*01c0*/  BAR.SYNC.DEFER_BLOCKING 0x0 ;  /* 0x0000000000007b1d */ /* 0x000fec0000010000 */
[----:B------:R-:W-:Y:S05]  /*01d0*/  @!P0 EXIT ;  /* 0x000000000000894d */ /* 0x000fea0003800000 */
[----:B------:R-:W1:Y:S01]  /*01e0*/  LDS R7, [R0] ;  /* 0x0000000000077984 */ /* 0x000e620000000800 */
[----:B0-----:R-:W0:Y:S02]  /*01f0*/  LDC.64 R2, c[0x0][0x388] ;  /* 0x0000e200ff027b82 */ /* 0x001e240000000a00 */
[----:B0-----:R-:W-:-:S05]  /*0200*/  IMAD.WIDE R2, R5, 0x4, R2 ;  /* 0x0000000405027825 */ /* 0x001fca00078e0202 */
[----:B-1----:R-:W-:Y:S01]  /*0210*/  STG.E desc[UR4][R2.64], R7 ;  /* 0x0000000702007986 */ /* 0x002fe2000c101904 */
[----:B------:R-:W-:Y:S05]  /*0220*/  EXIT ;  /* 0x000000000000794d */ /* 0x000fea0003800000 */
.L_x_16:
        /* <DEDUP_REMOVED lines=13> */
.L_x_25:


//--------------------- .text._Z11copy_kernelPKfPfiiiiii --------------------------
	.section	.text._Z11copy_kernelPKfPfiiiiii,"ax",@progbits
	.align	128
        .global         _Z11copy_kernelPKfPfiiiiii
        .type           _Z11copy_kernelPKfPfiiiiii,@function
        .size           _Z11copy_kernelPKfPfiiiiii,(.L_x_26 - _Z11copy_kernelPKfPfiiiiii)
        .other          _Z11copy_kernelPKfPfiiiiii,@"STO_CUDA_ENTRY STV_DEFAULT"
_Z11copy_kernelPKfPfiiiiii:
.text._Z11copy_kernelPKfPfiiiiii:
[----:B------:R-:W-:Y:S01]  /*0000*/  LDC R1, c[0x0][0x37c] ;  /* 0x0000df00ff017b82 */ /* 0x000fe20000000800 */
[----:B------:R-:W0:Y:S07]  /*0010*/  S2R R5, SR_TID.Y ;  /* 0x0000000000057919 */ /* 0x000e2e0000002200 */
[----:B------:R-:W1:Y:S01]  /*0020*/  LDC R0, c[0x0][0x360] ;  /* 0x0000d800ff007b82 */ /* 0x000e620000000800 */
[----:B------:R-:W2:Y:S01]  /*0030*/  LDCU.64 UR8, c[0x0][0x390] ;  /* 0x00007200ff0877ac */ /* 0x000ea20008000a00 */
[----:B------:R-:W3:Y:S01]  /*0040*/  S2R R7, SR_TID.Z ;  /* 0x0000000000077919 */ /* 0x000ee20000002300 */
[----:B------:R-:W4:Y:S01]  /*0050*/  LDCU UR7, c[0x0][0x398] ;  /* 0x00007300ff0777ac */ /* 0x000f220008000800 */
[----:B------:R-:W1:Y:S04]  /*0060*/  S2R R3, SR_TID.X ;  /* 0x0000000000037919 */ /* 0x000e680000002100 */
[----:B------:R-:W0:Y:S08]  /*0070*/  S2UR UR5, SR_CTAID.Y ;  /* 0x00000000000579c3 */ /* 0x000e300000002600 */
[----:B------:R-:W0:Y:S08]  /*0080*/  LDC R4, c[0x0][0x364] ;  /* 0x0000d900ff047b82 */ /* 0x000e300000000800 */
[----:B------:R-:W3:Y:S08]  /*0090*/  S2UR UR6, SR_CTAID.Z ;  /* 0x00000000000679c3 */ /* 0x000ef00000002700 */
[----:B------:R-:W3:Y:S08]  /*00a0*/  LDC R2, c[0x0][0x368] ;  /* 0x0000da00ff027b82 */ /* 0x000ef00000000800 */
[----:B------:R-:W1:Y:S01]  /*00b0*/  S2UR UR4, SR_CTAID.X ;  /* 0x00000000000479c3 */ /* 0x000e620000002500 */
[----:B0-----:R-:W-:-:S05]  /*00c0*/  IMAD R4, R4, UR5, R5 ;  /* 0x0000000504047c24 */ /* 0x001fca000f8e0205 */
[----:B--2---:R-:W-:Y:S01]  /*00d0*/  ISETP.GE.AND P0, PT, R4, UR9, PT ;  /* 0x0000000904007c0c */ /* 0x004fe2000bf06270 */
[----:B---3--:R-:W-:-:S05]  /*00e0*/  IMAD R5, R2, UR6, R7 ;  /* 0x0000000602057c24 */ /* 0x008fca000f8e0207 */
[----:B------:R-:W-:Y:S01]  /*00f0*/  ISETP.GE.OR P0, PT, R5, UR8, P0 ;  /* 0x0000000805007c0c */ /* 0x000fe20008706670 */
[----:B-1----:R-:W-:-:S05]  /*0100*/  IMAD R0, R0, UR4, R3 ;  /* 0x0000000400007c24 */ /* 0x002fca000f8e0203 */
[----:B----4-:R-:W-:-:S13]  /*0110*/  ISETP.GE.OR P0, PT, R0, UR7, P0 ;  /* 0x0000000700007c0c */ /* 0x010fda0008706670 */
[----:B------:R-:W-:Y:S05]  /*0120*/  @P0 EXIT ;  /* 0x000000000000094d */ /* 0x000fea0003800000 */
[----:B------:R-:W0:Y:S01]  /*0130*/  LDC.64 R2, c[0x0][0x380] ;  /* 0x0000e000ff027b82 */ /* 0x000e220000000a00 */
[----:B------:R-:W1:Y:S01]  /*0140*/  LDCU.64 UR4, c[0x0][0x358] ;  /* 0x00006b00ff0477ac */ /* 0x000e620008000a00 */
[----:B------:R-:W-:-:S04]  /*0150*/  IMAD R5, R5, UR9, R4 ;  /* 0x0000000905057c24 */ /* 0x000fc8000f8e0204 */
[----:B------:R-:W-:Y:S02]  /*0160*/  IMAD R7, R5, UR7, R0 ;  /* 0x0000000705077c24 */ /* 0x000fe4000f8e0200 */
[----:B------:R-:W2:Y:S02]  /*0170*/  LDC.64 R4, c[0x0][0x388] ;  /* 0x0000e200ff047b82 */ /* 0x000ea40000000a00 */
[----:B0-----:R-:W-:-:S06]  /*0180*/  IMAD.WIDE R2, R7, 0x4, R2 ;  /* 0x0000000407027825 */ /* 0x001fcc00078e0202 */
[----:B-1----:R-:W3:Y:S01]  /*0190*/  LDG.E R3, desc[UR4][R2.64] ;  /* 0x0000000402037981 */ /* 0x002ee2000c1e1900 */
[----:B--2---:R-:W-:-:S05]  /*01a0*/  IMAD.WIDE R4, R7, 0x4, R4 ;  /* 0x0000000407047825 */ /* 0x004fca00078e0204 */
[----:B---3--:R-:W-:Y:S01]  /*01b0*/  STG.E desc[UR4][R4.64], R3 ;  /* 0x0000000304007986 */ /* 0x008fe2000c101904 */
[----:B------:R-:W-:Y:S05]  /*01c0*/  EXIT ;  /* 0x000000000000794d */ /* 0x000fea0003800000 */
.L_x_17:
        /* <DEDUP_REMOVED lines=11> */
.L_x_26:


//--------------------- .nv.shared._Z23transpose_021_v2_kernelPKfPfiiiiii --------------------------
	.section	.nv.shared._Z23transpose_021_v2_kernelPKfPfiiiiii,"aw",@nobits
	.sectionflags	@""
	.align	4
.nv.shared._Z23transpose_021_v2_kernelPKfPfiiiiii:
	.zero		2112


//--------------------- .nv.shared.reserved.0     --------------------------
	.section	.nv.shared.reserved.0,"aw",@nobits
	.weak		__nv_reservedSMEM_offset_0_alias
	.size		__nv_reservedSMEM_offset_0_alias, 0, 64
	.other		__nv_reservedSMEM_offset_0_alias,@"STO_CUDA_RESERVED_SHARED STV_DEFAULT"
__nv_reservedSMEM_offset_0_alias:
	.zero		0
	.zero		64


//--------------------- .nv.shared._Z20transpose_021_kernelPKfPfiii --------------------------
	.section	.nv.shared._Z20transpose_021_kernelPKfPfiii,"aw",@nobits
	.sectionflags	@""
	.align	4
.nv.shared._Z20transpose_021_kernelPKfPfiii:
	.zero		2112


//--------------------- .nv.shared._Z23matrix_transpose_kernelPKfPfii --------------------------
	.section	.nv.shared._Z23matrix_transpose_kernelPKfPfii,"aw",@nobits
	.sectionflags	@""
	.align	4
.nv.shared._Z23matrix_transpose_kernelPKfPfii:
	.zero		2112


//--------------------- .nv.shared._Z27transpose_shmem_bank_kernelPKfPfiiiiii --------------------------
	.section	.nv.shared._Z27transpose_shmem_bank_kernelPKfPfiiiiii,"aw",@nobits
	.sectionflags	@""
	.align	4
.nv.shared._Z27transpose_shmem_bank_kernelPKfPfiiiiii:
	.zero		2112


//--------------------- .nv.shared._Z22transpose_shmem_kernelPKfPfiiiiii --------------------------
	.section	.nv.shared._Z22transpose_shmem_kernelPKfPfiiiiii,"aw",@nobits
	.sectionflags	@""
	.align	4
.nv.shared._Z22transpose_shmem_kernelPKfPfiiiiii:
	.zero		2048


//--------------------- .nv.shared._Z15copy_shm_kernelPKfPfiiiiii --------------------------
	.section	.nv.shared._Z15copy_shm_kernelPKfPfiiiiii,"aw",@nobits
	.sectionflags	@""
	.align	4
.nv.shared._Z15copy_shm_kernelPKfPfiiiiii:
	.zero		2112


//--------------------- .nv.constant0._Z23transpose_021_v2_kernelPKfPfiiiiii --------------------------
	.section	.nv.constant0._Z23transpose_021_v2_kernelPKfPfiiiiii,"a",@progbits
	.sectionflags	@""
	.align	4
.nv.constant0._Z23transpose_021_v2_kernelPKfPfiiiiii:
	.zero		936


//--------------------- .nv.constant0._Z20transpose_021_kernelPKfPfiii --------------------------
	.section	.nv.constant0._Z20transpose_021_kernelPKfPfiii,"a",@progbits
	.sectionflags	@""
	.align	4
.nv.constant0._Z20transpose_021_kernelPKfPfiii:
	.zero		924


//--------------------- .nv.constant0._Z23matrix_transpose_kernelPKfPfii --------------------------
	.section	.nv.constant0._Z23matrix_transpose_kernelPKfPfii,"a",@progbits
	.sectionflags	@""
	.align	4
.nv.constant0._Z23matrix_transpose_kernelPKfPfii:
	.zero		920


//--------------------- .nv.constant0._Z29matrix_transpose_naive_kernelPKfPfii --------------------------
	.section	.nv.constant0._Z29matrix_transpose_naive_kernelPKfPfii,"a",@progbits
	.sectionflags	@""
	.align	4
.nv.constant0._Z29matrix_transpose_naive_kernelPKfPfii:
	.zero		920


//--------------------- .nv.constant0._Z27transpose_shmem_bank_kernelPKfPfiiiiii --------------------------
	.section	.nv.constant0._Z27transpose_shmem_bank_kernelPKfPfiiiiii,"a",@progbits
	.sectionflags	@""
	.align	4
.nv.constant0._Z27transpose_shmem_bank_kernelPKfPfiiiiii:
	.zero		936


//--------------------- .nv.constant0._Z22transpose_shmem_kernelPKfPfiiiiii --------------------------
	.section	.nv.constant0._Z22transpose_shmem_kernelPKfPfiiiiii,"a",@progbits
	.sectionflags	@""
	.align	4
.nv.constant0._Z22transpose_shmem_kernelPKfPfiiiiii:
	.zero		936


//--------------------- .nv.constant0._Z22transpose_naive_kernelPKfPfiiiiii --------------------------
	.section	.nv.constant0._Z22transpose_naive_kernelPKfPfiiiiii,"a",@progbits
	.sectionflags	@""
	.align	4
.nv.constant0._Z22transpose_naive_kernelPKfPfiiiiii:
	.zero		936


//--------------------- .nv.constant0._Z15copy_shm_kernelPKfPfiiiiii --------------------------
	.section	.nv.constant0._Z15copy_shm_kernelPKfPfiiiiii,"a",@progbits
	.sectionflags	@""
	.align	4
.nv.constant0._Z15copy_shm_kernelPKfPfiiiiii:
	.zero		936


//--------------------- .nv.constant0._Z11copy_kernelPKfPfiiiiii --------------------------
	.section	.nv.constant0._Z11copy_kernelPKfPfiiiiii,"a",@progbits
	.sectionflags	@""
	.align	4
.nv.constant0._Z11copy_kernelPKfPfiiiiii:
	.zero		936


//--------------------- SYMBOLS --------------------------

	.type		.nv.reservedSmem.offset0,@object
	.size		.nv.reservedSmem.offset0,0x4
	.type		.nv.reservedSmem.cap,@object
	.size		.nv.reservedSmem.cap,0x4
